//
// Generated by NVIDIA NVVM Compiler
//
// Compiler Build ID: CL-36424714
// Cuda compilation tools, release 13.0, V13.0.88
// Based on NVVM 20.0.0
//

.version 9.0
.target sm_100
.address_size 64

	// .globl	_Z13gpuNaiveTransPdS_ii
// _ZZ11gpuOptTransPdS_iiE3tmp has been demoted

.visible .entry _Z13gpuNaiveTransPdS_ii(
	.param .u64 .ptr .align 1 _Z13gpuNaiveTransPdS_ii_param_0,
	.param .u64 .ptr .align 1 _Z13gpuNaiveTransPdS_ii_param_1,
	.param .u32 _Z13gpuNaiveTransPdS_ii_param_2,
	.param .u32 _Z13gpuNaiveTransPdS_ii_param_3
)
{
	.reg .pred 	%p<5>;
	.reg .b32 	%r<90>;
	.reg .b64 	%rd<23>;
	.reg .b64 	%fd<6>;

	ld.param.u64 	%rd3, [_Z13gpuNaiveTransPdS_ii_param_0];
	ld.param.u64 	%rd4, [_Z13gpuNaiveTransPdS_ii_param_1];
	ld.param.u32 	%r42, [_Z13gpuNaiveTransPdS_ii_param_3];
	cvta.to.global.u64 	%rd1, %rd4;
	cvta.to.global.u64 	%rd2, %rd3;
	mov.u32 	%r44, %ctaid.x;
	shl.b32 	%r1, %r44, 5;
	mov.u32 	%r2, %tid.x;
	add.s32 	%r45, %r1, %r2;
	mov.u32 	%r46, %ctaid.y;
	shl.b32 	%r3, %r46, 5;
	mov.u32 	%r4, %tid.y;
	mov.u32 	%r5, %nctaid.x;
	mul.lo.s32 	%r47, %r5, %r45;
	shl.b32 	%r6, %r47, 5;
	max.s32 	%r48, %r42, 32;
	add.s32 	%r49, %r48, -1;
	div.u32 	%r50, %r49, %r42;
	add.s32 	%r7, %r50, 1;
	and.b32  	%r8, %r7, 3;
	setp.lt.u32 	%p1, %r50, 3;
	mov.b32 	%r86, 0;
	@%p1 bra 	$L__BB0_3;
	add.s32 	%r52, %r3, %r4;
	and.b32  	%r53, %r7, -4;
	shl.b32 	%r9, %r42, 2;
	add.s32 	%r54, %r4, %r42;
	add.s32 	%r55, %r54, %r3;
	mul.lo.s32 	%r56, %r5, %r55;
	shl.b32 	%r57, %r56, 5;
	add.s32 	%r58, %r2, %r57;
	add.s32 	%r84, %r58, %r1;
	mul.lo.s32 	%r59, %r5, %r42;
	shl.b32 	%r11, %r59, 7;
	shl.b32 	%r60, %r42, 1;
	add.s32 	%r61, %r52, %r60;
	mul.lo.s32 	%r62, %r5, %r61;
	shl.b32 	%r63, %r62, 5;
	add.s32 	%r64, %r2, %r63;
	add.s32 	%r83, %r64, %r1;
	mad.lo.s32 	%r65, %r42, 3, %r52;
	mul.lo.s32 	%r66, %r5, %r65;
	shl.b32 	%r67, %r66, 5;
	add.s32 	%r68, %r2, %r67;
	add.s32 	%r82, %r68, %r1;
	add.s32 	%r69, %r4, %r6;
	add.s32 	%r81, %r69, %r3;
	mul.lo.s32 	%r70, %r5, %r52;
	shl.b32 	%r71, %r70, 5;
	add.s32 	%r72, %r2, %r71;
	add.s32 	%r80, %r72, %r1;
	neg.s32 	%r79, %r53;
	mov.b32 	%r86, 0;
	mul.wide.s32 	%rd11, %r42, 8;
$L__BB0_2:
	mul.wide.s32 	%rd5, %r80, 8;
	add.s64 	%rd6, %rd2, %rd5;
	ld.global.f64 	%fd1, [%rd6];
	mul.wide.s32 	%rd7, %r81, 8;
	add.s64 	%rd8, %rd1, %rd7;
	st.global.f64 	[%rd8], %fd1;
	mul.wide.s32 	%rd9, %r84, 8;
	add.s64 	%rd10, %rd2, %rd9;
	ld.global.f64 	%fd2, [%rd10];
	add.s64 	%rd12, %rd8, %rd11;
	st.global.f64 	[%rd12], %fd2;
	mul.wide.s32 	%rd13, %r83, 8;
	add.s64 	%rd14, %rd2, %rd13;
	ld.global.f64 	%fd3, [%rd14];
	add.s64 	%rd15, %rd12, %rd11;
	st.global.f64 	[%rd15], %fd3;
	mul.wide.s32 	%rd16, %r82, 8;
	add.s64 	%rd17, %rd2, %rd16;
	ld.global.f64 	%fd4, [%rd17];
	add.s64 	%rd18, %rd15, %rd11;
	st.global.f64 	[%rd18], %fd4;
	add.s32 	%r86, %r86, %r9;
	add.s32 	%r84, %r84, %r11;
	add.s32 	%r83, %r83, %r11;
	add.s32 	%r82, %r82, %r11;
	add.s32 	%r81, %r81, %r9;
	add.s32 	%r80, %r80, %r11;
	add.s32 	%r79, %r79, 4;
	setp.ne.s32 	%p2, %r79, 0;
	@%p2 bra 	$L__BB0_2;
$L__BB0_3:
	setp.eq.s32 	%p3, %r8, 0;
	@%p3 bra 	$L__BB0_6;
	add.s32 	%r73, %r4, %r86;
	add.s32 	%r74, %r73, %r3;
	add.s32 	%r89, %r74, %r6;
	mul.lo.s32 	%r75, %r5, %r74;
	shl.b32 	%r76, %r75, 5;
	add.s32 	%r77, %r2, %r76;
	add.s32 	%r88, %r77, %r1;
	mul.lo.s32 	%r78, %r5, %r42;
	shl.b32 	%r34, %r78, 5;
	neg.s32 	%r87, %r8;
$L__BB0_5:
	.pragma "nounroll";
	mul.wide.s32 	%rd19, %r89, 8;
	add.s64 	%rd20, %rd1, %rd19;
	mul.wide.s32 	%rd21, %r88, 8;
	add.s64 	%rd22, %rd2, %rd21;
	ld.global.f64 	%fd5, [%rd22];
	st.global.f64 	[%rd20], %fd5;
	add.s32 	%r89, %r89, %r42;
	add.s32 	%r88, %r88, %r34;
	add.s32 	%r87, %r87, 1;
	setp.ne.s32 	%p4, %r87, 0;
	@%p4 bra 	$L__BB0_5;
$L__BB0_6:
	ret;

}
	// .globl	_Z11gpuOptTransPdS_ii
.visible .entry _Z11gpuOptTransPdS_ii(
	.param .u64 .ptr .align 1 _Z11gpuOptTransPdS_ii_param_0,
	.param .u64 .ptr .align 1 _Z11gpuOptTransPdS_ii_param_1,
	.param .u32 _Z11gpuOptTransPdS_ii_param_2,
	.param .u32 _Z11gpuOptTransPdS_ii_param_3
)
{
	.reg .pred 	%p<9>;
	.reg .b32 	%r<190>;
	.reg .b64 	%rd<25>;
	.reg .b64 	%fd<11>;
	// demoted variable
	.shared .align 8 .b8 _ZZ11gpuOptTransPdS_iiE3tmp[8192];
	ld.param.u64 	%rd3, [_Z11gpuOptTransPdS_ii_param_0];
	ld.param.u64 	%rd4, [_Z11gpuOptTransPdS_ii_param_1];
	ld.param.u32 	%r85, [_Z11gpuOptTransPdS_ii_param_3];
	cvta.to.global.u64 	%rd1, %rd3;
	cvta.to.global.u64 	%rd2, %rd4;
	mov.u32 	%r87, %ctaid.x;
	shl.b32 	%r1, %r87, 5;
	mov.u32 	%r2, %tid.x;
	mov.u32 	%r88, %ctaid.y;
	shl.b32 	%r3, %r88, 5;
	mov.u32 	%r4, %tid.y;
	mov.u32 	%r5, %nctaid.x;
	max.s32 	%r89, %r85, 32;
	add.s32 	%r90, %r89, -1;
	div.u32 	%r6, %r90, %r85;
	add.s32 	%r7, %r6, 1;
	and.b32  	%r8, %r7, 3;
	setp.lt.u32 	%p1, %r6, 3;
	mov.b32 	%r175, 0;
	@%p1 bra 	$L__BB1_3;
	add.s32 	%r92, %r3, %r4;
	and.b32  	%r93, %r7, -4;
	shl.b32 	%r9, %r85, 2;
	shl.b32 	%r10, %r85, 8;
	shl.b32 	%r94, %r4, 8;
	shl.b32 	%r95, %r2, 3;
	add.s32 	%r96, %r94, %r95;
	mov.u32 	%r97, _ZZ11gpuOptTransPdS_iiE3tmp;
	add.s32 	%r173, %r97, %r96;
	shl.b32 	%r12, %r85, 10;
	shl.b32 	%r13, %r85, 9;
	mul.lo.s32 	%r14, %r85, 768;
	add.s32 	%r98, %r4, %r85;
	add.s32 	%r99, %r98, %r3;
	mul.lo.s32 	%r100, %r5, %r99;
	shl.b32 	%r101, %r100, 5;
	add.s32 	%r102, %r2, %r101;
	add.s32 	%r172, %r102, %r1;
	mul.lo.s32 	%r103, %r5, %r85;
	shl.b32 	%r16, %r103, 7;
	shl.b32 	%r104, %r85, 1;
	add.s32 	%r105, %r92, %r104;
	mul.lo.s32 	%r106, %r5, %r105;
	shl.b32 	%r107, %r106, 5;
	add.s32 	%r108, %r2, %r107;
	add.s32 	%r171, %r108, %r1;
	mad.lo.s32 	%r109, %r85, 3, %r92;
	mul.lo.s32 	%r110, %r5, %r109;
	shl.b32 	%r111, %r110, 5;
	add.s32 	%r112, %r2, %r111;
	add.s32 	%r170, %r112, %r1;
	mul.lo.s32 	%r113, %r5, %r92;
	shl.b32 	%r114, %r113, 5;
	add.s32 	%r115, %r2, %r114;
	add.s32 	%r169, %r115, %r1;
	neg.s32 	%r168, %r93;
	mov.b32 	%r175, 0;
$L__BB1_2:
	mul.wide.s32 	%rd5, %r169, 8;
	add.s64 	%rd6, %rd1, %rd5;
	ld.global.f64 	%fd1, [%rd6];
	st.shared.f64 	[%r173], %fd1;
	mul.wide.s32 	%rd7, %r172, 8;
	add.s64 	%rd8, %rd1, %rd7;
	ld.global.f64 	%fd2, [%rd8];
	add.s32 	%r116, %r173, %r10;
	st.shared.f64 	[%r116], %fd2;
	mul.wide.s32 	%rd9, %r171, 8;
	add.s64 	%rd10, %rd1, %rd9;
	ld.global.f64 	%fd3, [%rd10];
	add.s32 	%r117, %r173, %r13;
	st.shared.f64 	[%r117], %fd3;
	mul.wide.s32 	%rd11, %r170, 8;
	add.s64 	%rd12, %rd1, %rd11;
	ld.global.f64 	%fd4, [%rd12];
	add.s32 	%r118, %r173, %r14;
	st.shared.f64 	[%r118], %fd4;
	add.s32 	%r175, %r175, %r9;
	add.s32 	%r173, %r173, %r12;
	add.s32 	%r172, %r172, %r16;
	add.s32 	%r171, %r171, %r16;
	add.s32 	%r170, %r170, %r16;
	add.s32 	%r169, %r169, %r16;
	add.s32 	%r168, %r168, 4;
	setp.ne.s32 	%p2, %r168, 0;
	@%p2 bra 	$L__BB1_2;
$L__BB1_3:
	setp.eq.s32 	%p3, %r8, 0;
	@%p3 bra 	$L__BB1_6;
	add.s32 	%r119, %r4, %r175;
	shl.b32 	%r120, %r119, 8;
	shl.b32 	%r121, %r2, 3;
	add.s32 	%r122, %r120, %r121;
	mov.u32 	%r123, _ZZ11gpuOptTransPdS_iiE3tmp;
	add.s32 	%r178, %r123, %r122;
	shl.b32 	%r37, %r85, 8;
	add.s32 	%r124, %r119, %r3;
	mul.lo.s32 	%r125, %r5, %r124;
	shl.b32 	%r126, %r125, 5;
	add.s32 	%r127, %r2, %r126;
	add.s32 	%r177, %r127, %r1;
	mul.lo.s32 	%r128, %r5, %r85;
	shl.b32 	%r39, %r128, 5;
	neg.s32 	%r176, %r8;
$L__BB1_5:
	.pragma "nounroll";
	mul.wide.s32 	%rd13, %r177, 8;
	add.s64 	%rd14, %rd1, %rd13;
	ld.global.f64 	%fd5, [%rd14];
	st.shared.f64 	[%r178], %fd5;
	add.s32 	%r178, %r178, %r37;
	add.s32 	%r177, %r177, %r39;
	add.s32 	%r176, %r176, 1;
	setp.ne.s32 	%p4, %r176, 0;
	@%p4 bra 	$L__BB1_5;
$L__BB1_6:
	setp.lt.u32 	%p5, %r6, 3;
	bar.sync 	0;
	mov.b32 	%r186, 0;
	@%p5 bra 	$L__BB1_9;
	add.s32 	%r131, %r1, %r4;
	and.b32  	%r132, %r7, -4;
	shl.b32 	%r47, %r85, 2;
	add.s32 	%r133, %r4, %r85;
	add.s32 	%r134, %r133, %r1;
	mul.lo.s32 	%r135, %r5, %r134;
	shl.b32 	%r136, %r135, 5;
	add.s32 	%r137, %r2, %r136;
	add.s32 	%r184, %r137, %r3;
	mul.lo.s32 	%r138, %r5, %r85;
	shl.b32 	%r49, %r138, 7;
	shl.b32 	%r139, %r85, 1;
	add.s32 	%r140, %r131, %r139;
	mul.lo.s32 	%r141, %r5, %r140;
	shl.b32 	%r142, %r141, 5;
	add.s32 	%r143, %r2, %r142;
	add.s32 	%r183, %r143, %r3;
	mad.lo.s32 	%r144, %r85, 3, %r131;
	mul.lo.s32 	%r145, %r5, %r144;
	shl.b32 	%r146, %r145, 5;
	add.s32 	%r147, %r2, %r146;
	add.s32 	%r182, %r147, %r3;
	mul.lo.s32 	%r148, %r5, %r131;
	shl.b32 	%r149, %r148, 5;
	add.s32 	%r150, %r2, %r149;
	add.s32 	%r181, %r150, %r3;
	shl.b32 	%r53, %r85, 3;
	shl.b32 	%r151, %r2, 8;
	shl.b32 	%r152, %r4, 3;
	add.s32 	%r153, %r151, %r152;
	mov.u32 	%r154, _ZZ11gpuOptTransPdS_iiE3tmp;
	add.s32 	%r180, %r154, %r153;
	shl.b32 	%r55, %r85, 5;
	shl.b32 	%r56, %r85, 4;
	mul.lo.s32 	%r57, %r85, 24;
	neg.s32 	%r179, %r132;
	mov.b32 	%r186, 0;
$L__BB1_8:
	ld.shared.f64 	%fd6, [%r180];
	mul.wide.s32 	%rd15, %r181, 8;
	add.s64 	%rd16, %rd2, %rd15;
	st.global.f64 	[%rd16], %fd6;
	add.s32 	%r155, %r180, %r53;
	ld.shared.f64 	%fd7, [%r155];
	mul.wide.s32 	%rd17, %r184, 8;
	add.s64 	%rd18, %rd2, %rd17;
	st.global.f64 	[%rd18], %fd7;
	add.s32 	%r156, %r180, %r56;
	ld.shared.f64 	%fd8, [%r156];
	mul.wide.s32 	%rd19, %r183, 8;
	add.s64 	%rd20, %rd2, %rd19;
	st.global.f64 	[%rd20], %fd8;
	add.s32 	%r157, %r180, %r57;
	ld.shared.f64 	%fd9, [%r157];
	mul.wide.s32 	%rd21, %r182, 8;
	add.s64 	%rd22, %rd2, %rd21;
	st.global.f64 	[%rd22], %fd9;
	add.s32 	%r186, %r186, %r47;
	add.s32 	%r184, %r184, %r49;
	add.s32 	%r183, %r183, %r49;
	add.s32 	%r182, %r182, %r49;
	add.s32 	%r181, %r181, %r49;
	add.s32 	%r180, %r180, %r55;
	add.s32 	%r179, %r179, 4;
	setp.ne.s32 	%p6, %r179, 0;
	@%p6 bra 	$L__BB1_8;
$L__BB1_9:
	setp.eq.s32 	%p7, %r8, 0;
	@%p7 bra 	$L__BB1_12;
	add.s32 	%r158, %r4, %r186;
	add.s32 	%r159, %r158, %r1;
	mul.lo.s32 	%r160, %r5, %r159;
	shl.b32 	%r161, %r160, 5;
	add.s32 	%r162, %r2, %r161;
	add.s32 	%r189, %r162, %r3;
	mul.lo.s32 	%r163, %r5, %r85;
	shl.b32 	%r75, %r163, 5;
	shl.b32 	%r164, %r2, 8;
	shl.b32 	%r165, %r158, 3;
	add.s32 	%r166, %r164, %r165;
	mov.u32 	%r167, _ZZ11gpuOptTransPdS_iiE3tmp;
	add.s32 	%r188, %r167, %r166;
	shl.b32 	%r77, %r85, 3;
	neg.s32 	%r187, %r8;
$L__BB1_11:
	.pragma "nounroll";
	ld.shared.f64 	%fd10, [%r188];
	mul.wide.s32 	%rd23, %r189, 8;
	add.s64 	%rd24, %rd2, %rd23;
	st.global.f64 	[%rd24], %fd10;
	add.s32 	%r189, %r189, %r75;
	add.s32 	%r188, %r188, %r77;
	add.s32 	%r187, %r187, 1;
	setp.ne.s32 	%p8, %r187, 0;
	@%p8 bra 	$L__BB1_11;
$L__BB1_12:
	ret;

}


// ===== COMPILED SASS (sm_100) =====

	.target	sm_100

	.elftype	@"ET_EXEC"


//--------------------- .note.nv.tkinfo           --------------------------
	.section	.note.nv.tkinfo,"",@"SHT_NOTE"
	.sectionflags	@"SHF_NOTE_NV_TKINFO"
	.tkinfo
        /*0018*/ 	.word	0x00000002
        /*0030*/ 	.string	""
        /*0030*/ 	.string	"ptxas"
        /*0030*/ 	.string	"Cuda compilation tools, release 13.0, V13.0.88"
        /*0030*/ 	.string	"Build cuda_13.0.r13.0/compiler.36424714_0"
        /*0030*/ 	.string	"-arch sm_100 -m 64 "



//--------------------- .note.nv.cuinfo           --------------------------
	.section	.note.nv.cuinfo,"",@"SHT_NOTE"
	.sectionflags	@"SHF_NOTE_NV_CUINFO"
        /*0018*/ 	.short	0x0002
        /*001a*/ 	.short	0x0064
        /*001c*/ 	.short	0x0082
	.zero		2


//--------------------- .nv.info                  --------------------------
	.section	.nv.info,"",@"SHT_CUDA_INFO"
	.align	4


	//----- nvinfo : EIATTR_REGCOUNT
	.align		4
        /*0000*/ 	.byte	0x04, 0x2f
        /*0002*/ 	.short	(.L_1 - .L_0)
	.align		4
.L_0:
        /*0004*/ 	.word	index@(_Z13gpuNaiveTransPdS_ii)
        /*0008*/ 	.word	0x0000001e


	//----- nvinfo : EIATTR_FRAME_SIZE
	.align		4
.L_1:
        /*000c*/ 	.byte	0x04, 0x11
        /*000e*/ 	.short	(.L_3 - .L_2)
	.align		4
.L_2:
        /*0010*/ 	.word	index@(_Z13gpuNaiveTransPdS_ii)
        /*0014*/ 	.word	0x00000000


	//----- nvinfo : EIATTR_REGCOUNT
	.align		4
.L_3:
        /*0018*/ 	.byte	0x04, 0x2f
        /*001a*/ 	.short	(.L_5 - .L_4)
	.align		4
.L_4:
        /*001c*/ 	.word	index@(_Z11gpuOptTransPdS_ii)
        /*0020*/ 	.word	0x00000020


	//----- nvinfo : EIATTR_FRAME_SIZE
	.align		4
.L_5:
        /*0024*/ 	.byte	0x04, 0x11
        /*0026*/ 	.short	(.L_7 - .L_6)
	.align		4
.L_6:
        /*0028*/ 	.word	index@(_Z11gpuOptTransPdS_ii)
        /*002c*/ 	.word	0x00000000


	//----- nvinfo : EIATTR_MIN_STACK_SIZE
	.align		4
.L_7:
        /*0030*/ 	.byte	0x04, 0x12
        /*0032*/ 	.short	(.L_9 - .L_8)
	.align		4
.L_8:
        /*0034*/ 	.word	index@(_Z11gpuOptTransPdS_ii)
        /*0038*/ 	.word	0x00000000


	//----- nvinfo : EIATTR_MIN_STACK_SIZE
	.align		4
.L_9:
        /*003c*/ 	.byte	0x04, 0x12
        /*003e*/ 	.short	(.L_11 - .L_10)
	.align		4
.L_10:
        /*0040*/ 	.word	index@(_Z13gpuNaiveTransPdS_ii)
        /*0044*/ 	.word	0x00000000
.L_11:


//--------------------- .nv.compat                --------------------------
	.section	.nv.compat,"",@"SHT_CUDA_COMPAT_INFO"
	.align	4
        /*0000*/ 	.byte	0x02, 0x09, 0x00, 0x00, 0x02, 0x02, 0x01, 0x00, 0x02, 0x05, 0x05, 0x00, 0x03, 0x07, 0x01, 0x01
        /*0010*/ 	.byte	0x02, 0x03, 0x00, 0x00, 0x02, 0x06, 0x01, 0x00, 0x04, 0x0b, 0x08, 0x00, 0x09, 0x00, 0x00, 0x00
        /*0020*/ 	.byte	0x00, 0x00, 0x00, 0x00


//--------------------- .nv.info._Z11gpuOptTransPdS_ii --------------------------
	.section	.nv.info._Z11gpuOptTransPdS_ii,"",@"SHT_CUDA_INFO"
	.sectionflags	@""
	.align	4


	//----- nvinfo : EIATTR_CUDA_API_VERSION
	.align		4
        /*0000*/ 	.byte	0x04, 0x37
        /*0002*/ 	.short	(.L_13 - .L_12)
.L_12:
        /*0004*/ 	.word	0x00000082


	//----- nvinfo : EIATTR_KPARAM_INFO
	.align		4
.L_13:
        /*0008*/ 	.byte	0x04, 0x17
        /*000a*/ 	.short	(.L_15 - .L_14)
.L_14:
        /*000c*/ 	.word	0x00000000
        /*0010*/ 	.short	0x0003
        /*0012*/ 	.short	0x0014
        /*0014*/ 	.byte	0x00, 0xf0, 0x11, 0x00


	//----- nvinfo : EIATTR_KPARAM_INFO
	.align		4
.L_15:
        /*0018*/ 	.byte	0x04, 0x17
        /*001a*/ 	.short	(.L_17 - .L_16)
.L_16:
        /*001c*/ 	.word	0x00000000
        /*0020*/ 	.short	0x0002
        /*0022*/ 	.short	0x0010
        /*0024*/ 	.byte	0x00, 0xf0, 0x11, 0x00


	//----- nvinfo : EIATTR_KPARAM_INFO
	.align		4
.L_17:
        /*0028*/ 	.byte	0x04, 0x17
        /*002a*/ 	.short	(.L_19 - .L_18)
.L_18:
        /*002c*/ 	.word	0x00000000
        /*0030*/ 	.short	0x0001
        /*0032*/ 	.short	0x0008
        /*0034*/ 	.byte	0x00, 0xf5, 0x21, 0x00


	//----- nvinfo : EIATTR_KPARAM_INFO
	.align		4
.L_19:
        /*0038*/ 	.byte	0x04, 0x17
        /*003a*/ 	.short	(.L_21 - .L_20)
.L_20:
        /*003c*/ 	.word	0x00000000
        /*0040*/ 	.short	0x0000
        /*0042*/ 	.short	0x0000
        /*0044*/ 	.byte	0x00, 0xf5, 0x21, 0x00


	//----- nvinfo : EIATTR_SPARSE_MMA_MASK
	.align		4
.L_21:
        /*0048*/ 	.byte	0x03, 0x50
        /*004a*/ 	.short	0x0000


	//----- nvinfo : EIATTR_MAXREG_COUNT
	.align		4
        /*004c*/ 	.byte	0x03, 0x1b
        /*004e*/ 	.short	0x00ff


	//----- nvinfo : EIATTR_NUM_BARRIERS
	.align		4
        /*0050*/ 	.byte	0x02, 0x4c
        /*0052*/ 	.byte	0x01
	.zero		1


	//----- nvinfo : EIATTR_MERCURY_ISA_VERSION
	.align		4
        /*0054*/ 	.byte	0x03, 0x5f
        /*0056*/ 	.short	0x0101


	//----- nvinfo : EIATTR_VRC_CTA_INIT_COUNT
	.align		4
        /*0058*/ 	.byte	0x02, 0x4a
	.zero		1
	.zero		1


	//----- nvinfo : EIATTR_EXIT_INSTR_OFFSETS
	.align		4
        /*005c*/ 	.byte	0x04, 0x1c
        /*005e*/ 	.short	(.L_23 - .L_22)


	//   ....[0]....
.L_22:
        /*0060*/ 	.word	0x00001c30


	//   ....[1]....
        /*0064*/ 	.word	0x00001d90


	//----- nvinfo : EIATTR_CBANK_PARAM_SIZE
	.align		4
.L_23:
        /*0068*/ 	.byte	0x03, 0x19
        /*006a*/ 	.short	0x0018


	//----- nvinfo : EIATTR_PARAM_CBANK
	.align		4
        /*006c*/ 	.byte	0x04, 0x0a
        /*006e*/ 	.short	(.L_25 - .L_24)
	.align		4
.L_24:
        /*0070*/ 	.word	index@(.nv.constant0._Z11gpuOptTransPdS_ii)
        /*0074*/ 	.short	0x0380
        /*0076*/ 	.short	0x0018


	//----- nvinfo : EIATTR_SW_WAR
	.align		4
.L_25:
        /*0078*/ 	.byte	0x04, 0x36
        /*007a*/ 	.short	(.L_27 - .L_26)
.L_26:
        /*007c*/ 	.word	0x00000008
.L_27:


//--------------------- .nv.info._Z13gpuNaiveTransPdS_ii --------------------------
	.section	.nv.info._Z13gpuNaiveTransPdS_ii,"",@"SHT_CUDA_INFO"
	.sectionflags	@""
	.align	4


	//----- nvinfo : EIATTR_CUDA_API_VERSION
	.align		4
        /*0000*/ 	.byte	0x04, 0x37
        /*0002*/ 	.short	(.L_29 - .L_28)
.L_28:
        /*0004*/ 	.word	0x00000082


	//----- nvinfo : EIATTR_KPARAM_INFO
	.align		4
.L_29:
        /*0008*/ 	.byte	0x04, 0x17
        /*000a*/ 	.short	(.L_31 - .L_30)
.L_30:
        /*000c*/ 	.word	0x00000000
        /*0010*/ 	.short	0x0003
        /*0012*/ 	.short	0x0014
        /*0014*/ 	.byte	0x00, 0xf0, 0x11, 0x00


	//----- nvinfo : EIATTR_KPARAM_INFO
	.align		4
.L_31:
        /*0018*/ 	.byte	0x04, 0x17
        /*001a*/ 	.short	(.L_33 - .L_32)
.L_32:
        /*001c*/ 	.word	0x00000000
        /*0020*/ 	.short	0x0002
        /*0022*/ 	.short	0x0010
        /*0024*/ 	.byte	0x00, 0xf0, 0x11, 0x00


	//----- nvinfo : EIATTR_KPARAM_INFO
	.align		4
.L_33:
        /*0028*/ 	.byte	0x04, 0x17
        /*002a*/ 	.short	(.L_35 - .L_34)
.L_34:
        /*002c*/ 	.word	0x00000000
        /*0030*/ 	.short	0x0001
        /*0032*/ 	.short	0x0008
        /*0034*/ 	.byte	0x00, 0xf5, 0x21, 0x00


	//----- nvinfo : EIATTR_KPARAM_INFO
	.align		4
.L_35:
        /*0038*/ 	.byte	0x04, 0x17
        /*003a*/ 	.short	(.L_37 - .L_36)
.L_36:
        /*003c*/ 	.word	0x00000000
        /*0040*/ 	.short	0x0000
        /*0042*/ 	.short	0x0000
        /*0044*/ 	.byte	0x00, 0xf5, 0x21, 0x00


	//----- nvinfo : EIATTR_SPARSE_MMA_MASK
	.align		4
.L_37:
        /*0048*/ 	.byte	0x03, 0x50
        /*004a*/ 	.short	0x0000


	//----- nvinfo : EIATTR_MAXREG_COUNT
	.align		4
        /*004c*/ 	.byte	0x03, 0x1b
        /*004e*/ 	.short	0x00ff


	//----- nvinfo : EIATTR_MERCURY_ISA_VERSION
	.align		4
        /*0050*/ 	.byte	0x03, 0x5f
        /*0052*/ 	.short	0x0101


	//----- nvinfo : EIATTR_VRC_CTA_INIT_COUNT
	.align		4
        /*0054*/ 	.byte	0x02, 0x4a
	.zero		1
	.zero		1


	//----- nvinfo : EIATTR_EXIT_INSTR_OFFSETS
	.align		4
        /*0058*/ 	.byte	0x04, 0x1c
        /*005a*/ 	.short	(.L_39 - .L_38)


	//   ....[0]....
.L_38:
        /*005c*/ 	.word	0x00000ed0


	//   ....[1]....
        /*0060*/ 	.word	0x00001010


	//----- nvinfo : EIATTR_CBANK_PARAM_SIZE
	.align		4
.L_39:
        /*0064*/ 	.byte	0x03, 0x19
        /*0066*/ 	.short	0x0018


	//----- nvinfo : EIATTR_PARAM_CBANK
	.align		4
        /*0068*/ 	.byte	0x04, 0x0a
        /*006a*/ 	.short	(.L_41 - .L_40)
	.align		4
.L_40:
        /*006c*/ 	.word	index@(.nv.constant0._Z13gpuNaiveTransPdS_ii)
        /*0070*/ 	.short	0x0380
        /*0072*/ 	.short	0x0018


	//----- nvinfo : EIATTR_SW_WAR
	.align		4
.L_41:
        /*0074*/ 	.byte	0x04, 0x36
        /*0076*/ 	.short	(.L_43 - .L_42)
.L_42:
        /*0078*/ 	.word	0x00000008
.L_43:


//--------------------- .nv.callgraph             --------------------------
	.section	.nv.callgraph,"",@"SHT_CUDA_CALLGRAPH"
	.align	4
	.sectionentsize	8
	.align		4
        /*0000*/ 	.word	0x00000000
	.align		4
        /*0004*/ 	.word	0xffffffff
	.align		4
        /*0008*/ 	.word	0x00000000
	.align		4
        /*000c*/ 	.word	0xfffffffe
	.align		4
        /*0010*/ 	.word	0x00000000
	.align		4
        /*0014*/ 	.word	0xfffffffd
	.align		4
        /*0018*/ 	.word	0x00000000
	.align		4
        /*001c*/ 	.word	0xfffffffc


//--------------------- .text._Z11gpuOptTransPdS_ii --------------------------
	.section	.text._Z11gpuOptTransPdS_ii,"ax",@progbits
	.align	128
        .global         _Z11gpuOptTransPdS_ii
        .type           _Z11gpuOptTransPdS_ii,@function
        .size           _Z11gpuOptTransPdS_ii,(.L_x_21 - _Z11gpuOptTransPdS_ii)
        .other          _Z11gpuOptTransPdS_ii,@"STO_CUDA_ENTRY STV_DEFAULT"
_Z11gpuOptTransPdS_ii:
.text._Z11gpuOptTransPdS_ii:
[----:B------:R-:W-:Y:S08]  /*0000*/  LDC R1, c[0x0][0x37c] ;  /* 0x0000df00ff017b82 */ /* 0x000ff00000000800 */
[----:B------:R-:W0:Y:S01]  /*0010*/  LDC R0, c[0x0][0x394] ;  /* 0x0000e500ff007b82 */ /* 0x000e220000000800 */
[----:B------:R-:W1:Y:S01]  /*0020*/  LDCU.64 UR6, c[0x0][0x358] ;  /* 0x00006b00ff0677ac */ /* 0x000e620008000a00 */
[----:B------:R-:W-:Y:S01]  /*0030*/  MOV R27, RZ ;  /* 0x000000ff001b7202 */ /* 0x000fe20000000f00 */
[----:B------:R-:W2:Y:S01]  /*0040*/  LDCU UR8, c[0x0][0x370] ;  /* 0x00006e00ff0877ac */ /* 0x000ea20008000800 */
[----:B0-----:R-:W0:Y:S01]  /*0050*/  I2F.U32.RP R5, R0 ;  /* 0x0000000000057306 */ /* 0x001e220000209000 */
[----:B------:R-:W-:-:S02]  /*0060*/  VIMNMX R4, PT, PT, R0, 0x20, !PT ;  /* 0x0000002000047848 */ /* 0x000fc40007fe0100 */
[----:B------:R-:W-:-:S05]  /*0070*/  ISETP.NE.U32.AND P2, PT, R0, RZ, PT ;  /* 0x000000ff0000720c */ /* 0x000fca0003f45070 */
[----:B0-----:R-:W0:Y:S02]  /*0080*/  MUFU.RCP R5, R5 ;  /* 0x0000000500057308 */ /* 0x001e240000001000 */
[----:B0-----:R-:W-:-:S06]  /*0090*/  IADD3 R2, PT, PT, R5, 0xffffffe, RZ ;  /* 0x0ffffffe05027810 */ /* 0x001fcc0007ffe0ff */
[----:B------:R0:W3:Y:S02]  /*00a0*/  F2I.FTZ.U32.TRUNC.NTZ R3, R2 ;  /* 0x0000000200037305 */ /* 0x0000e4000021f000 */
[----:B0-----:R-:W-:Y:S02]  /*00b0*/  HFMA2 R2, -RZ, RZ, 0, 0 ;  /* 0x00000000ff027431 */ /* 0x001fe400000001ff */
[----:B---3--:R-:W-:-:S04]  /*00c0*/  IMAD.MOV R7, RZ, RZ, -R3 ;  /* 0x000000ffff077224 */ /* 0x008fc800078e0a03 */
[----:B------:R-:W-:-:S04]  /*00d0*/  IMAD R7, R7, R0, RZ ;  /* 0x0000000007077224 */ /* 0x000fc800078e02ff */
[----:B------:R-:W-:Y:S02]  /*00e0*/  IMAD.HI.U32 R6, R3, R7, R2 ;  /* 0x0000000703067227 */ /* 0x000fe400078e0002 */
[----:B------:R-:W0:Y:S02]  /*00f0*/  S2R R2, SR_CTAID.X ;  /* 0x0000000000027919 */ /* 0x000e240000002500 */
[----:B------:R-:W-:Y:S02]  /*0100*/  VIADD R3, R4, 0xffffffff ;  /* 0xffffffff04037836 */ /* 0x000fe40000000000 */
[----:B------:R-:W3:Y:S02]  /*0110*/  S2R R4, SR_CTAID.Y ;  /* 0x0000000000047919 */ /* 0x000ee40000002600 */
[----:B------:R-:W-:-:S05]  /*0120*/  IMAD.HI.U32 R6, R6, R3, RZ ;  /* 0x0000000306067227 */ /* 0x000fca00078e00ff */
[----:B------:R-:W-:-:S05]  /*0130*/  IADD3 R5, PT, PT, -R6, RZ, RZ ;  /* 0x000000ff06057210 */ /* 0x000fca0007ffe1ff */
[----:B------:R-:W-:Y:S02]  /*0140*/  IMAD R5, R0, R5, R3 ;  /* 0x0000000500057224 */ /* 0x000fe400078e0203 */
[----:B------:R-:W4:Y:S03]  /*0150*/  S2R R3, SR_TID.X ;  /* 0x0000000000037919 */ /* 0x000f260000002100 */
[----:B------:R-:W-:-:S13]  /*0160*/  ISETP.GE.U32.AND P0, PT, R5, R0, PT ;  /* 0x000000000500720c */ /* 0x000fda0003f06070 */
[----:B------:R-:W-:Y:S01]  /*0170*/  @P0 IMAD.IADD R5, R5, 0x1, -R0 ;  /* 0x0000000105050824 */ /* 0x000fe200078e0a00 */
[----:B------:R-:W-:-:S04]  /*0180*/  @P0 IADD3 R6, PT, PT, R6, 0x1, RZ ;  /* 0x0000000106060810 */ /* 0x000fc80007ffe0ff */
[-C--:B------:R-:W-:Y:S02]  /*0190*/  ISETP.GE.U32.AND P1, PT, R5, R0.reuse, PT ;  /* 0x000000000500720c */ /* 0x080fe40003f26070 */
[----:B------:R-:W0:Y:S11]  /*01a0*/  S2R R5, SR_TID.Y ;  /* 0x0000000000057919 */ /* 0x000e360000002200 */
[----:B------:R-:W-:Y:S01]  /*01b0*/  @P1 VIADD R6, R6, 0x1 ;  /* 0x0000000106061836 */ /* 0x000fe20000000000 */
[----:B------:R-:W-:-:S04]  /*01c0*/  @!P2 LOP3.LUT R6, RZ, R0, RZ, 0x33, !PT ;  /* 0x00000000ff06a212 */ /* 0x000fc800078e33ff */
[C---:B------:R-:W-:Y:S02]  /*01d0*/  ISETP.GE.U32.AND P2, PT, R6.reuse, 0x3, PT ;  /* 0x000000030600780c */ /* 0x040fe40003f46070 */
[----:B------:R-:W-:-:S04]  /*01e0*/  IADD3 R6, PT, PT, R6, 0x1, RZ ;  /* 0x0000000106067810 */ /* 0x000fc80007ffe0ff */
[----:B------:R-:W-:-:S07]  /*01f0*/  LOP3.LUT R8, R6, 0x3, RZ, 0xc0, !PT ;  /* 0x0000000306087812 */ /* 0x000fce00078ec0ff */
[----:B-1234-:R-:W-:Y:S05]  /*0200*/  @!P2 BRA `(.L_x_0) ;  /* 0x0000000c0010a947 */ /* 0x01efea0003800000 */
[----:B------:R-:W1:Y:S01]  /*0210*/  S2UR UR5, SR_CgaCtaId ;  /* 0x00000000000579c3 */ /* 0x000e620000008800 */
[----:B------:R-:W-:Y:S01]  /*0220*/  LOP3.LUT R9, R6, 0xfffffffc, RZ, 0xc0, !PT ;  /* 0xfffffffc06097812 */ /* 0x000fe200078ec0ff */
[C---:B0-----:R-:W-:Y:S01]  /*0230*/  IMAD.IADD R11, R5.reuse, 0x1, R0 ;  /* 0x00000001050b7824 */ /* 0x041fe200078e0200 */
[C---:B------:R-:W-:Y:S01]  /*0240*/  LEA R7, R4.reuse, R5, 0x5 ;  /* 0x0000000504077211 */ /* 0x040fe200078e28ff */
[----:B------:R-:W-:Y:S01]  /*0250*/  UMOV UR4, 0x400 ;  /* 0x0000040000047882 */ /* 0x000fe20000000000 */
[----:B------:R-:W-:Y:S01]  /*0260*/  LEA R29, R5, R3, 0x5 ;  /* 0x00000003051d7211 */ /* 0x000fe200078e28ff */
[----:B------:R-:W-:Y:S01]  /*0270*/  IMAD.MOV R9, RZ, RZ, -R9 ;  /* 0x000000ffff097224 */ /* 0x000fe200078e0a09 */
[----:B------:R-:W-:Y:S01]  /*0280*/  LEA R11, R4, R11, 0x5 ;  /* 0x0000000b040b7211 */ /* 0x000fe200078e28ff */
[----:B------:R-:W0:Y:S01]  /*0290*/  LDC.64 R12, c[0x0][0x380] ;  /* 0x0000e000ff0c7b82 */ /* 0x000e220000000a00 */
[C---:B------:R-:W-:Y:S01]  /*02a0*/  LEA R15, R0.reuse, R7, 0x1 ;  /* 0x00000007000f7211 */ /* 0x040fe200078e08ff */
[----:B------:R-:W-:Y:S01]  /*02b0*/  IMAD R17, R0, 0x3, R7 ;  /* 0x0000000300117824 */ /* 0x000fe200078e0207 */
[----:B------:R-:W-:Y:S01]  /*02c0*/  ISETP.GE.AND P0, PT, R9, RZ, PT ;  /* 0x000000ff0900720c */ /* 0x000fe20003f06270 */
[----:B------:R-:W-:-:S02]  /*02d0*/  IMAD R14, R11, UR8, RZ ;  /* 0x000000080b0e7c24 */ /* 0x000fc4000f8e02ff */
[----:B------:R-:W-:Y:S02]  /*02e0*/  IMAD R20, R7, UR8, RZ ;  /* 0x0000000807147c24 */ /* 0x000fe4000f8e02ff */
[----:B------:R-:W-:Y:S01]  /*02f0*/  IMAD R16, R15, UR8, RZ ;  /* 0x000000080f107c24 */ /* 0x000fe2000f8e02ff */
[-C--:B------:R-:W-:Y:S01]  /*0300*/  LEA R7, R14, R3.reuse, 0x5 ;  /* 0x000000030e077211 */ /* 0x080fe200078e28ff */
[----:B------:R-:W-:Y:S01]  /*0310*/  IMAD R18, R17, UR8, RZ ;  /* 0x0000000811127c24 */ /* 0x000fe2000f8e02ff */
[-C--:B------:R-:W-:Y:S01]  /*0320*/  LEA R11, R20, R3.reuse, 0x5 ;  /* 0x00000003140b7211 */ /* 0x080fe200078e28ff */
[----:B------:R-:W-:Y:S02]  /*0330*/  IMAD R15, R16, 0x20, R3 ;  /* 0x00000020100f7824 */ /* 0x000fe400078e0203 */
[----:B------:R-:W-:Y:S01]  /*0340*/  IMAD R10, R0, UR8, RZ ;  /* 0x00000008000a7c24 */ /* 0x000fe2000f8e02ff */
[----:B------:R-:W-:Y:S01]  /*0350*/  LEA R17, R18, R3, 0x5 ;  /* 0x0000000312117211 */ /* 0x000fe200078e28ff */
[----:B-1----:R-:W-:Y:S01]  /*0360*/  ULEA UR4, UR5, UR4, 0x18 ;  /* 0x0000000405047291 */ /* 0x002fe2000f8ec0ff */
[----:B------:R-:W-:Y:S01]  /*0370*/  IMAD.MOV.U32 R27, RZ, RZ, RZ ;  /* 0x000000ffff1b7224 */ /* 0x000fe200078e00ff */
[C---:B------:R-:W-:Y:S01]  /*0380*/  LEA R11, R2.reuse, R11, 0x5 ;  /* 0x0000000b020b7211 */ /* 0x040fe200078e28ff */
[C---:B------:R-:W-:Y:S01]  /*0390*/  IMAD R7, R2.reuse, 0x20, R7 ;  /* 0x0000002002077824 */ /* 0x040fe200078e0207 */
[----:B------:R-:W-:-:S02]  /*03a0*/  LEA R26, R2, R15, 0x5 ;  /* 0x0000000f021a7211 */ /* 0x000fc400078e28ff */
[----:B------:R-:W-:Y:S02]  /*03b0*/  LEA R29, R29, UR4, 0x3 ;  /* 0x000000041d1d7c11 */ /* 0x000fe4000f8e18ff */
[----:B------:R-:W-:Y:S01]  /*03c0*/  LEA R28, R2, R17, 0x5 ;  /* 0x00000011021c7211 */ /* 0x000fe200078e28ff */
[----:B------:R-:W-:Y:S06]  /*03d0*/  @P0 BRA `(.L_x_1) ;  /* 0x00000008003c0947 */ /* 0x000fec0003800000 */
[----:B------:R-:W-:Y:S01]  /*03e0*/  IMAD.MOV R14, RZ, RZ, -R9 ;  /* 0x000000ffff0e7224 */ /* 0x000fe200078e0a09 */
[----:B------:R-:W-:-:S04]  /*03f0*/  PLOP3.LUT P0, PT, PT, PT, PT, 0x80, 0x8 ;  /* 0x000000000008781c */ /* 0x000fc80003f0f070 */
[----:B------:R-:W-:-:S13]  /*0400*/  ISETP.GT.AND P1, PT, R14, 0xc, PT ;  /* 0x0000000c0e00780c */ /* 0x000fda0003f24270 */
[----:B------:R-:W-:Y:S05]  /*0410*/  @!P1 BRA `(.L_x_2) ;  /* 0x0000000400649947 */ /* 0x000fea0003800000 */
[----:B------:R-:W1:Y:S01]  /*0420*/  LDC.64 R14, c[0x0][0x380] ;  /* 0x0000e000ff0e7b82 */ /* 0x000e620000000a00 */
[----:B------:R-:W-:-:S13]  /*0430*/  PLOP3.LUT P0, PT, PT, PT, PT, 0x8, 0x80 ;  /* 0x000000000080781c */ /* 0x000fda0003f0e170 */
.L_x_3:
[----:B-1--4-:R-:W-:-:S04]  /*0440*/  IMAD.WIDE R22, R11, 0x8, R14 ;  /* 0x000000080b167825 */ /* 0x012fc800078e020e */
[--C-:B------:R-:W-:Y:S02]  /*0450*/  IMAD.WIDE R20, R7, 0x8, R14.reuse ;  /* 0x0000000807147825 */ /* 0x100fe400078e020e */
[----:B------:R-:W2:Y:S02]  /*0460*/  LDG.E.64 R22, desc[UR6][R22.64] ;  /* 0x0000000616167981 */ /* 0x000ea4000c1e1b00 */
[--C-:B------:R-:W-:Y:S02]  /*0470*/  IMAD.WIDE R24, R26, 0x8, R14.reuse ;  /* 0x000000081a187825 */ /* 0x100fe400078e020e */
[----:B------:R-:W3:Y:S04]  /*0480*/  LDG.E.64 R20, desc[UR6][R20.64] ;  /* 0x0000000614147981 */ /* 0x000ee8000c1e1b00 */
[----:B------:R-:W4:Y:S01]  /*0490*/  LDG.E.64 R24, desc[UR6][R24.64] ;  /* 0x0000000618187981 */ /* 0x000f22000c1e1b00 */
[----:B------:R-:W-:-:S06]  /*04a0*/  IMAD.WIDE R16, R28, 0x8, R14 ;  /* 0x000000081c107825 */ /* 0x000fcc00078e020e */
[----:B------:R-:W5:Y:S01]  /*04b0*/  LDG.E.64 R16, desc[UR6][R16.64] ;  /* 0x0000000610107981 */ /* 0x000f62000c1e1b00 */
[CC--:B------:R-:W-:Y:S02]  /*04c0*/  LEA R19, R0.reuse, R29.reuse, 0x8 ;  /* 0x0000001d00137211 */ /* 0x0c0fe400078e40ff */
[----:B------:R-:W-:Y:S01]  /*04d0*/  LEA R18, R0, R29, 0x9 ;  /* 0x0000001d00127211 */ /* 0x000fe200078e48ff */
[C---:B------:R-:W-:Y:S01]  /*04e0*/  IMAD R11, R10.reuse, 0x80, R11 ;  /* 0x000000800a0b7824 */ /* 0x040fe200078e020b */
[C---:B------:R-:W-:Y:S02]  /*04f0*/  LEA R7, R10.reuse, R7, 0x7 ;  /* 0x000000070a077211 */ /* 0x040fe400078e38ff */
[----:B------:R-:W-:Y:S01]  /*0500*/  LEA R28, R10, R28, 0x7 ;  /* 0x0000001c0a1c7211 */ /* 0x000fe200078e38ff */
[----:B--2---:R1:W-:Y:S04]  /*0510*/  STS.64 [R29], R22 ;  /* 0x000000161d007388 */ /* 0x0043e80000000a00 */
[----:B---3--:R-:W-:Y:S04]  /*0520*/  STS.64 [R19], R20 ;  /* 0x0000001413007388 */ /* 0x008fe80000000a00 */
[----:B----4-:R2:W-:Y:S01]  /*0530*/  STS.64 [R18], R24 ;  /* 0x0000001812007388 */ /* 0x0105e20000000a00 */
[----:B-1----:R-:W-:-:S06]  /*0540*/  IMAD.WIDE R22, R7, 0x8, R14 ;  /* 0x0000000807167825 */ /* 0x002fcc00078e020e */
[----:B------:R-:W3:Y:S01]  /*0550*/  LDG.E.64 R22, desc[UR6][R22.64] ;  /* 0x0000000616167981 */ /* 0x000ee2000c1e1b00 */
[----:B--2---:R-:W-:Y:S01]  /*0560*/  LEA R25, R10, R26, 0x7 ;  /* 0x0000001a0a197211 */ /* 0x004fe200078e38ff */
[----:B------:R-:W-:-:S04]  /*0570*/  IMAD.WIDE R18, R11, 0x8, R14 ;  /* 0x000000080b127825 */ /* 0x000fc800078e020e */
[----:B------:R-:W-:Y:S02]  /*0580*/  IMAD R24, R0, 0x300, R29 ;  /* 0x0000030000187824 */ /* 0x000fe400078e021d */
[--C-:B------:R-:W-:Y:S01]  /*0590*/  IMAD.WIDE R20, R25, 0x8, R14.reuse ;  /* 0x0000000819147825 */ /* 0x100fe200078e020e */
[----:B------:R-:W2:Y:S04]  /*05a0*/  LDG.E.64 R18, desc[UR6][R18.64] ;  /* 0x0000000612127981 */ /* 0x000ea8000c1e1b00 */
[----:B-----5:R1:W-:Y:S04]  /*05b0*/  STS.64 [R24], R16 ;  /* 0x0000001018007388 */ /* 0x0203e80000000a00 */
[----:B------:R-:W4:Y:S01]  /*05c0*/  LDG.E.64 R20, desc[UR6][R20.64] ;  /* 0x0000000614147981 */ /* 0x000f22000c1e1b00 */
[----:B-1----:R-:W-:-:S06]  /*05d0*/  IMAD.WIDE R16, R28, 0x8, R14 ;  /* 0x000000081c107825 */ /* 0x002fcc00078e020e */
[----:B------:R-:W5:Y:S01]  /*05e0*/  LDG.E.64 R16, desc[UR6][R16.64] ;  /* 0x0000000610107981 */ /* 0x000f62000c1e1b00 */
[----:B------:R-:W-:Y:S01]  /*05f0*/  IMAD R29, R0, 0x400, R29 ;  /* 0x00000400001d7824 */ /* 0x000fe200078e021d */
[----:B------:R-:W-:-:S03]  /*0600*/  LEA R11, R10, R11, 0x7 ;  /* 0x0000000b0a0b7211 */ /* 0x000fc600078e38ff */
[C-C-:B------:R-:W-:Y:S01]  /*0610*/  IMAD R24, R0.reuse, 0x200, R29.reuse ;  /* 0x0000020000187824 */ /* 0x140fe200078e021d */
[----:B------:R-:W-:Y:S02]  /*0620*/  LEA R26, R0, R29, 0x8 ;  /* 0x0000001d001a7211 */ /* 0x000fe400078e40ff */
[C---:B------:R-:W-:Y:S01]  /*0630*/  LEA R7, R10.reuse, R7, 0x7 ;  /* 0x000000070a077211 */ /* 0x040fe200078e38ff */
[----:B------:R-:W-:Y:S01]  /*0640*/  IMAD R28, R10, 0x80, R28 ;  /* 0x000000800a1c7824 */ /* 0x000fe200078e021c */
[----:B--2---:R-:W-:Y:S04]  /*0650*/  STS.64 [R29], R18 ;  /* 0x000000121d007388 */ /* 0x004fe80000000a00 */
[----:B---3--:R1:W-:Y:S04]  /*0660*/  STS.64 [R26], R22 ;  /* 0x000000161a007388 */ /* 0x0083e80000000a00 */
[----:B----4-:R2:W-:Y:S01]  /*0670*/  STS.64 [R24], R20 ;  /* 0x0000001418007388 */ /* 0x0105e20000000a00 */
[----:B-1----:R-:W-:-:S02]  /*0680*/  IMAD R26, R0, 0x300, R29 ;  /* 0x00000300001a7824 */ /* 0x002fc400078e021d */
[----:B--2---:R-:W-:-:S03]  /*0690*/  IMAD.WIDE R20, R11, 0x8, R14 ;  /* 0x000000080b147825 */ /* 0x004fc600078e020e */
[----:B-----5:R1:W-:Y:S01]  /*06a0*/  STS.64 [R26], R16 ;  /* 0x000000101a007388 */ /* 0x0203e20000000a00 */
[----:B------:R-:W-:-:S03]  /*06b0*/  IMAD.WIDE R18, R7, 0x8, R14 ;  /* 0x0000000807127825 */ /* 0x000fc600078e020e */
[----:B------:R-:W2:Y:S04]  /*06c0*/  LDG.E.64 R20, desc[UR6][R20.64] ;  /* 0x0000000614147981 */ /* 0x000ea8000c1e1b00 */
[----:B------:R-:W3:Y:S01]  /*06d0*/  LDG.E.64 R18, desc[UR6][R18.64] ;  /* 0x0000000612127981 */ /* 0x000ee2000c1e1b00 */
[----:B-1----:R-:W-:Y:S01]  /*06e0*/  LEA R26, R10, R25, 0x7 ;  /* 0x000000190a1a7211 */ /* 0x002fe200078e38ff */
[----:B------:R-:W-:-:S04]  /*06f0*/  IMAD.WIDE R24, R28, 0x8, R14 ;  /* 0x000000081c187825 */ /* 0x000fc800078e020e */
[----:B------:R-:W-:Y:S02]  /*0700*/  IMAD.WIDE R22, R26, 0x8, R14 ;  /* 0x000000081a167825 */ /* 0x000fe400078e020e */
[----:B------:R-:W4:Y:S04]  /*0710*/  LDG.E.64 R24, desc[UR6][R24.64] ;  /* 0x0000000618187981 */ /* 0x000f28000c1e1b00 */
[----:B------:R-:W5:Y:S01]  /*0720*/  LDG.E.64 R22, desc[UR6][R22.64] ;  /* 0x0000000616167981 */ /* 0x000f62000c1e1b00 */
[----:B------:R-:W-:Y:S01]  /*0730*/  IMAD R29, R0, 0x400, R29 ;  /* 0x00000400001d7824 */ /* 0x000fe200078e021d */
[C---:B------:R-:W-:Y:S01]  /*0740*/  LEA R11, R10.reuse, R11, 0x7 ;  /* 0x0000000b0a0b7211 */ /* 0x040fe200078e38ff */
[C---:B------:R-:W-:Y:S01]  /*0750*/  IMAD R7, R10.reuse, 0x80, R7 ;  /* 0x000000800a077824 */ /* 0x040fe200078e0207 */
[C---:B------:R-:W-:Y:S01]  /*0760*/  LEA R26, R10.reuse, R26, 0x7 ;  /* 0x0000001a0a1a7211 */ /* 0x040fe200078e38ff */
[----:B------:R-:W-:-:S02]  /*0770*/  IMAD R28, R10, 0x80, R28 ;  /* 0x000000800a1c7824 */ /* 0x000fc400078e021c */
[----:B------:R-:W-:-:S06]  /*0780*/  IMAD.WIDE R16, R11, 0x8, R14 ;  /* 0x000000080b107825 */ /* 0x000fcc00078e020e */
[----:B------:R-:W4:Y:S04]  /*0790*/  LDG.E.64 R16, desc[UR6][R16.64] ;  /* 0x0000000610107981 */ /* 0x000f28000c1e1b00 */
[----:B--2---:R1:W-:Y:S02]  /*07a0*/  STS.64 [R29], R20 ;  /* 0x000000141d007388 */ /* 0x0043e40000000a00 */
[CC--:B-1----:R-:W-:Y:S02]  /*07b0*/  LEA R21, R0.reuse, R29.reuse, 0x8 ;  /* 0x0000001d00157211 */ /* 0x0c2fe400078e40ff */
[----:B------:R-:W-:-:S03]  /*07c0*/  LEA R20, R0, R29, 0x9 ;  /* 0x0000001d00147211 */ /* 0x000fc600078e48ff */
[----:B---3--:R1:W-:Y:S04]  /*07d0*/  STS.64 [R21], R18 ;  /* 0x0000001215007388 */ /* 0x0083e80000000a00 */
[----:B-----5:R2:W-:Y:S01]  /*07e0*/  STS.64 [R20], R22 ;  /* 0x0000001614007388 */ /* 0x0205e20000000a00 */
[----:B-1----:R-:W-:-:S05]  /*07f0*/  IMAD R19, R0, 0x300, R29 ;  /* 0x0000030000137824 */ /* 0x002fca00078e021d */
[----:B----4-:R1:W-:Y:S01]  /*0800*/  STS.64 [R19], R24 ;  /* 0x0000001813007388 */ /* 0x0103e20000000a00 */
[----:B--2---:R-:W-:-:S04]  /*0810*/  IMAD.WIDE R22, R26, 0x8, R14 ;  /* 0x000000081a167825 */ /* 0x004fc800078e020e */
[--C-:B------:R-:W-:Y:S02]  /*0820*/  IMAD.WIDE R20, R28, 0x8, R14.reuse ;  /* 0x000000081c147825 */ /* 0x100fe400078e020e */
[----:B------:R-:W2:Y:S04]  /*0830*/  LDG.E.64 R22, desc[UR6][R22.64] ;  /* 0x0000000616167981 */ /* 0x000ea8000c1e1b00 */
[----:B------:R-:W3:Y:S01]  /*0840*/  LDG.E.64 R20, desc[UR6][R20.64] ;  /* 0x0000000614147981 */ /* 0x000ee2000c1e1b00 */
[----:B-1----:R-:W-:-:S06]  /*0850*/  IMAD.WIDE R18, R7, 0x8, R14 ;  /* 0x0000000807127825 */ /* 0x002fcc00078e020e */
[----:B------:R-:W4:Y:S01]  /*0860*/  LDG.E.64 R18, desc[UR6][R18.64] ;  /* 0x0000000612127981 */ /* 0x000f22000c1e1b00 */
[----:B------:R-:W-:-:S04]  /*0870*/  LEA R29, R0, R29, 0xa ;  /* 0x0000001d001d7211 */ /* 0x000fc800078e50ff */
[CC--:B------:R-:W-:Y:S01]  /*0880*/  LEA R25, R0.reuse, R29.reuse, 0x8 ;  /* 0x0000001d00197211 */ /* 0x0c0fe200078e40ff */
[----:B------:R1:W-:Y:S01]  /*0890*/  STS.64 [R29], R16 ;  /* 0x000000101d007388 */ /* 0x0003e20000000a00 */
[C---:B------:R-:W-:Y:S02]  /*08a0*/  LEA R24, R0.reuse, R29, 0x9 ;  /* 0x0000001d00187211 */ /* 0x040fe400078e48ff */
[----:B------:R-:W-:Y:S01]  /*08b0*/  IADD3 R9, PT, PT, R9, 0x10, RZ ;  /* 0x0000001009097810 */ /* 0x000fe20007ffe0ff */
[----:B-1----:R-:W-:-:S03]  /*08c0*/  IMAD R17, R0, 0x300, R29 ;  /* 0x0000030000117824 */ /* 0x002fc600078e021d */
[----:B------:R-:W-:Y:S01]  /*08d0*/  ISETP.GE.AND P1, PT, R9, -0xc, PT ;  /* 0xfffffff40900780c */ /* 0x000fe20003f26270 */
[----:B------:R-:W-:-:S05]  /*08e0*/  IMAD R27, R0, 0x4, R27 ;  /* 0x00000004001b7824 */ /* 0x000fca00078e021b */
[----:B------:R-:W-:-:S05]  /*08f0*/  LEA R27, R0, R27, 0x2 ;  /* 0x0000001b001b7211 */ /* 0x000fca00078e10ff */
[----:B------:R-:W-:Y:S01]  /*0900*/  IMAD R27, R0, 0x4, R27 ;  /* 0x00000004001b7824 */ /* 0x000fe200078e021b */
[C---:B------:R-:W-:Y:S01]  /*0910*/  LEA R11, R10.reuse, R11, 0x7 ;  /* 0x0000000b0a0b7211 */ /* 0x040fe200078e38ff */
[C---:B------:R-:W-:Y:S01]  /*0920*/  IMAD R7, R10.reuse, 0x80, R7 ;  /* 0x000000800a077824 */ /* 0x040fe200078e0207 */
[----:B------:R-:W-:Y:S01]  /*0930*/  LEA R26, R10, R26, 0x7 ;  /* 0x0000001a0a1a7211 */ /* 0x000fe200078e38ff */
[C---:B------:R-:W-:Y:S01]  /*0940*/  IMAD R29, R0.reuse, 0x400, R29 ;  /* 0x00000400001d7824 */ /* 0x040fe200078e021d */
[----:B------:R-:W-:Y:S02]  /*0950*/  LEA R27, R0, R27, 0x2 ;  /* 0x0000001b001b7211 */ /* 0x000fe400078e10ff */
[----:B------:R-:W-:Y:S01]  /*0960*/  LEA R28, R10, R28, 0x7 ;  /* 0x0000001c0a1c7211 */ /* 0x000fe200078e38ff */
[----:B----4-:R4:W-:Y:S04]  /*0970*/  STS.64 [R25], R18 ;  /* 0x0000001219007388 */ /* 0x0109e80000000a00 */
[----:B--2---:R4:W-:Y:S04]  /*0980*/  STS.64 [R24], R22 ;  /* 0x0000001618007388 */ /* 0x0049e80000000a00 */
[----:B---3--:R4:W-:Y:S01]  /*0990*/  STS.64 [R17], R20 ;  /* 0x0000001411007388 */ /* 0x0089e20000000a00 */
[----:B------:R-:W-:Y:S05]  /*09a0*/  @!P1 BRA `(.L_x_3) ;  /* 0xfffffff800a49947 */ /* 0x000fea000383ffff */
.L_x_2:
[----:B------:R-:W-:-:S04]  /*09b0*/  IADD3 R14, PT, PT, -R9, RZ, RZ ;  /* 0x000000ff090e7210 */ /* 0x000fc80007ffe1ff */
[----:B------:R-:W-:-:S13]  /*09c0*/  ISETP.GT.AND P1, PT, R14, 0x4, PT ;  /* 0x000000040e00780c */ /* 0x000fda0003f24270 */
[----:B------:R-:W-:Y:S05]  /*09d0*/  @!P1 BRA `(.L_x_4) ;  /* 0x0000000000b49947 */ /* 0x000fea0003800000 */
[----:B----4-:R-:W1:Y:S02]  /*09e0*/  LDC.64 R20, c[0x0][0x380] ;  /* 0x0000e000ff147b82 */ /* 0x010e640000000a00 */
[----:B-1----:R-:W-:-:S04]  /*09f0*/  IMAD.WIDE R14, R11, 0x8, R20 ;  /* 0x000000080b0e7825 */ /* 0x002fc800078e0214 */
[--C-:B------:R-:W-:Y:S02]  /*0a00*/  IMAD.WIDE R18, R7, 0x8, R20.reuse ;  /* 0x0000000807127825 */ /* 0x100fe400078e0214 */
[----:B------:R-:W2:Y:S02]  /*0a10*/  LDG.E.64 R14, desc[UR6][R14.64] ;  /* 0x000000060e0e7981 */ /* 0x000ea4000c1e1b00 */
[--C-:B------:R-:W-:Y:S02]  /*0a20*/  IMAD.WIDE R24, R26, 0x8, R20.reuse ;  /* 0x000000081a187825 */ /* 0x100fe400078e0214 */
[----:B------:R-:W3:Y:S02]  /*0a30*/  LDG.E.64 R18, desc[UR6][R18.64] ;  /* 0x0000000612127981 */ /* 0x000ee4000c1e1b00 */
[----:B------:R-:W-:Y:S02]  /*0a40*/  IMAD.WIDE R22, R28, 0x8, R20 ;  /* 0x000000081c167825 */ /* 0x000fe400078e0214 */
[----:B------:R-:W4:Y:S04]  /*0a50*/  LDG.E.64 R24, desc[UR6][R24.64] ;  /* 0x0000000618187981 */ /* 0x000f28000c1e1b00 */
[----:B------:R-:W5:Y:S01]  /*0a60*/  LDG.E.64 R22, desc[UR6][R22.64] ;  /* 0x0000000616167981 */ /* 0x000f62000c1e1b00 */
[C---:B------:R-:W-:Y:S01]  /*0a70*/  LEA R17, R0.reuse, R29, 0x8 ;  /* 0x0000001d00117211 */ /* 0x040fe200078e40ff */
[----:B------:R-:W-:Y:S01]  /*0a80*/  IMAD R16, R0, 0x200, R29 ;  /* 0x0000020000107824 */ /* 0x000fe200078e021d */
[----:B------:R-:W-:-:S02]  /*0a90*/  LEA R11, R10, R11, 0x7 ;  /* 0x0000000b0a0b7211 */ /* 0x000fc400078e38ff */
[----:B------:R-:W-:Y:S01]  /*0aa0*/  LEA R7, R10, R7, 0x7 ;  /* 0x000000070a077211 */ /* 0x000fe200078e38ff */
[----:B--2---:R-:W-:Y:S04]  /*0ab0*/  STS.64 [R29], R14 ;  /* 0x0000000e1d007388 */ /* 0x004fe80000000a00 */
[----:B---3--:R1:W-:Y:S04]  /*0ac0*/  STS.64 [R17], R18 ;  /* 0x0000001211007388 */ /* 0x0083e80000000a00 */
[----:B----4-:R2:W-:Y:S01]  /*0ad0*/  STS.64 [R16], R24 ;  /* 0x0000001810007388 */ /* 0x0105e20000000a00 */
[----:B-1----:R-:W-:-:S02]  /*0ae0*/  IMAD R17, R0, 0x300, R29 ;  /* 0x0000030000117824 */ /* 0x002fc400078e021d */
[----:B------:R-:W-:Y:S01]  /*0af0*/  IMAD.WIDE R14, R11, 0x8, R20 ;  /* 0x000000080b0e7825 */ /* 0x000fe200078e0214 */
[C---:B--2---:R-:W-:Y:S02]  /*0b00*/  LEA R25, R10.reuse, R28, 0x7 ;  /* 0x0000001c0a197211 */ /* 0x044fe400078e38ff */
[----:B-----5:R1:W-:Y:S04]  /*0b10*/  STS.64 [R17], R22 ;  /* 0x0000001611007388 */ /* 0x0203e80000000a00 */
[----:B------:R-:W2:Y:S01]  /*0b20*/  LDG.E.64 R14, desc[UR6][R14.64] ;  /* 0x000000060e0e7981 */ /* 0x000ea2000c1e1b00 */
[----:B-1----:R-:W-:Y:S02]  /*0b30*/  IMAD R23, R10, 0x80, R26 ;  /* 0x000000800a177824 */ /* 0x002fe400078e021a */
[----:B------:R-:W-:-:S04]  /*0b40*/  IMAD.WIDE R16, R7, 0x8, R20 ;  /* 0x0000000807107825 */ /* 0x000fc800078e0214 */
[--C-:B------:R-:W-:Y:S02]  /*0b50*/  IMAD.WIDE R18, R23, 0x8, R20.reuse ;  /* 0x0000000817127825 */ /* 0x100fe400078e0214 */
[----:B------:R-:W3:Y:S02]  /*0b60*/  LDG.E.64 R16, desc[UR6][R16.64] ;  /* 0x0000000610107981 */ /* 0x000ee4000c1e1b00 */
[----:B------:R-:W-:Y:S02]  /*0b70*/  IMAD.WIDE R20, R25, 0x8, R20 ;  /* 0x0000000819147825 */ /* 0x000fe400078e0214 */
[----:B------:R-:W4:Y:S04]  /*0b80*/  LDG.E.64 R18, desc[UR6][R18.64] ;  /* 0x0000000612127981 */ /* 0x000f28000c1e1b00 */
[----:B------:R-:W5:Y:S01]  /*0b90*/  LDG.E.64 R20, desc[UR6][R20.64] ;  /* 0x0000000614147981 */ /* 0x000f62000c1e1b00 */
[----:B------:R-:W-:-:S04]  /*0ba0*/  LEA R29, R0, R29, 0xa ;  /* 0x0000001d001d7211 */ /* 0x000fc800078e50ff */
[C---:B------:R-:W-:Y:S01]  /*0bb0*/  LEA R24, R0.reuse, R29, 0x9 ;  /* 0x0000001d00187211 */ /* 0x040fe200078e48ff */
[C---:B------:R-:W-:Y:S01]  /*0bc0*/  IMAD R22, R0.reuse, 0x100, R29 ;  /* 0x0000010000167824 */ /* 0x040fe200078e021d */
[----:B------:R-:W-:Y:S01]  /*0bd0*/  LEA R27, R0, R27, 0x2 ;  /* 0x0000001b001b7211 */ /* 0x000fe200078e10ff */
[----:B------:R-:W-:Y:S01]  /*0be0*/  VIADD R9, R9, 0x8 ;  /* 0x0000000809097836 */ /* 0x000fe20000000000 */
[----:B------:R-:W-:Y:S01]  /*0bf0*/  PLOP3.LUT P0, PT, PT, PT, PT, 0x8, 0x80 ;  /* 0x000000000080781c */ /* 0x000fe20003f0e170 */
[----:B------:R-:W-:Y:S01]  /*0c00*/  IMAD R26, R10, 0x80, R23 ;  /* 0x000000800a1a7824 */ /* 0x000fe200078e0217 */
[----:B------:R-:W-:Y:S02]  /*0c10*/  LEA R27, R0, R27, 0x2 ;  /* 0x0000001b001b7211 */ /* 0x000fe400078e10ff */
[C---:B------:R-:W-:Y:S02]  /*0c20*/  LEA R7, R10.reuse, R7, 0x7 ;  /* 0x000000070a077211 */ /* 0x040fe400078e38ff */
[----:B------:R-:W-:-:S02]  /*0c30*/  LEA R28, R10, R25, 0x7 ;  /* 0x000000190a1c7211 */ /* 0x000fc400078e38ff */
[----:B------:R-:W-:Y:S01]  /*0c40*/  LEA R11, R10, R11, 0x7 ;  /* 0x0000000b0a0b7211 */ /* 0x000fe200078e38ff */
[----:B--2---:R1:W-:Y:S02]  /*0c50*/  STS.64 [R29], R14 ;  /* 0x0000000e1d007388 */ /* 0x0043e40000000a00 */
[C-C-:B-1----:R-:W-:Y:S02]  /*0c60*/  IMAD R15, R0.reuse, 0x300, R29.reuse ;  /* 0x00000300000f7824 */ /* 0x142fe400078e021d */
[----:B---3--:R1:W-:Y:S04]  /*0c70*/  STS.64 [R22], R16 ;  /* 0x0000001016007388 */ /* 0x0083e80000000a00 */
[----:B----4-:R1:W-:Y:S04]  /*0c80*/  STS.64 [R24], R18 ;  /* 0x0000001218007388 */ /* 0x0103e80000000a00 */
[----:B-----5:R1:W-:Y:S01]  /*0c90*/  STS.64 [R15], R20 ;  /* 0x000000140f007388 */ /* 0x0203e20000000a00 */
[----:B------:R-:W-:-:S07]  /*0ca0*/  IMAD R29, R0, 0x400, R29 ;  /* 0x00000400001d7824 */ /* 0x000fce00078e021d */
.L_x_4:
[----:B------:R-:W-:-:S13]  /*0cb0*/  ISETP.NE.OR P0, PT, R9, RZ, P0 ;  /* 0x000000ff0900720c */ /* 0x000fda0000705670 */
[----:B------:R-:W-:Y:S05]  /*0cc0*/  @!P0 BRA `(.L_x_0) ;  /* 0x0000000000608947 */ /* 0x000fea0003800000 */
.L_x_1:
[----:B01--4-:R-:W-:-:S04]  /*0cd0*/  IMAD.WIDE R20, R11, 0x8, R12 ;  /* 0x000000080b147825 */ /* 0x013fc800078e020c */
[--C-:B--2---:R-:W-:Y:S02]  /*0ce0*/  IMAD.WIDE R18, R7, 0x8, R12.reuse ;  /* 0x0000000807127825 */ /* 0x104fe400078e020c */
[----:B------:R-:W2:Y:S02]  /*0cf0*/  LDG.E.64 R20, desc[UR6][R20.64] ;  /* 0x0000000614147981 */ /* 0x000ea4000c1e1b00 */
[--C-:B------:R-:W-:Y:S02]  /*0d00*/  IMAD.WIDE R16, R26, 0x8, R12.reuse ;  /* 0x000000081a107825 */ /* 0x100fe400078e020c */
[----:B------:R-:W3:Y:S02]  /*0d10*/  LDG.E.64 R18, desc[UR6][R18.64] ;  /* 0x0000000612127981 */ /* 0x000ee4000c1e1b00 */
[----:B------:R-:W-:Y:S02]  /*0d20*/  IMAD.WIDE R14, R28, 0x8, R12 ;  /* 0x000000081c0e7825 */ /* 0x000fe400078e020c */
[----:B------:R-:W4:Y:S04]  /*0d30*/  LDG.E.64 R16, desc[UR6][R16.64] ;  /* 0x0000000610107981 */ /* 0x000f28000c1e1b00 */
[----:B------:R-:W5:Y:S01]  /*0d40*/  LDG.E.64 R14, desc[UR6][R14.64] ;  /* 0x000000060e0e7981 */ /* 0x000f62000c1e1b00 */
[CC--:B------:R-:W-:Y:S01]  /*0d50*/  LEA R23, R0.reuse, R29.reuse, 0x8 ;  /* 0x0000001d00177211 */ /* 0x0c0fe200078e40ff */
[C---:B------:R-:W-:Y:S01]  /*0d60*/  IMAD R22, R0.reuse, 0x300, R29 ;  /* 0x0000030000167824 */ /* 0x040fe200078e021d */
[C---:B------:R-:W-:Y:S01]  /*0d70*/  LEA R25, R0.reuse, R29, 0x9 ;  /* 0x0000001d00197211 */ /* 0x040fe200078e48ff */
[----:B------:R-:W-:Y:S01]  /*0d80*/  VIADD R9, R9, 0x4 ;  /* 0x0000000409097836 */ /* 0x000fe20000000000 */
[----:B------:R-:W-:Y:S01]  /*0d90*/  LEA R27, R0, R27, 0x2 ;  /* 0x0000001b001b7211 */ /* 0x000fe200078e10ff */
[C---:B------:R-:W-:Y:S01]  /*0da0*/  IMAD R26, R10.reuse, 0x80, R26 ;  /* 0x000000800a1a7824 */ /* 0x040fe200078e021a */
[----:B------:R-:W-:-:S02]  /*0db0*/  LEA R7, R10, R7, 0x7 ;  /* 0x000000070a077211 */ /* 0x000fc400078e38ff */
[----:B------:R-:W-:Y:S02]  /*0dc0*/  ISETP.NE.AND P0, PT, R9, RZ, PT ;  /* 0x000000ff0900720c */ /* 0x000fe40003f05270 */
[C---:B------:R-:W-:Y:S02]  /*0dd0*/  LEA R28, R10.reuse, R28, 0x7 ;  /* 0x0000001c0a1c7211 */ /* 0x040fe400078e38ff */
[----:B------:R-:W-:Y:S01]  /*0de0*/  LEA R11, R10, R11, 0x7 ;  /* 0x0000000b0a0b7211 */ /* 0x000fe200078e38ff */
[----:B--2---:R0:W-:Y:S04]  /*0df0*/  STS.64 [R29], R20 ;  /* 0x000000141d007388 */ /* 0x0041e80000000a00 */
[----:B---3--:R2:W-:Y:S04]  /*0e00*/  STS.64 [R23], R18 ;  /* 0x0000001217007388 */ /* 0x0085e80000000a00 */
[----:B----4-:R2:W-:Y:S04]  /*0e10*/  STS.64 [R25], R16 ;  /* 0x0000001019007388 */ /* 0x0105e80000000a00 */
[----:B-----5:R2:W-:Y:S01]  /*0e20*/  STS.64 [R22], R14 ;  /* 0x0000000e16007388 */ /* 0x0205e20000000a00 */
[----:B0-----:R-:W-:Y:S01]  /*0e30*/  IMAD R29, R0, 0x400, R29 ;  /* 0x00000400001d7824 */ /* 0x001fe200078e021d */
[----:B------:R-:W-:Y:S06]  /*0e40*/  @P0 BRA `(.L_x_1) ;  /* 0xfffffffc00a00947 */ /* 0x000fec000383ffff */
.L_x_0:
[----:B------:R-:W-:-:S13]  /*0e50*/  ISETP.NE.AND P1, PT, R8, RZ, PT ;  /* 0x000000ff0800720c */ /* 0x000fda0003f25270 */
[----:B------:R-:W-:Y:S05]  /*0e60*/  @!P1 BRA `(.L_x_5) ;  /* 0x0000000000549947 */ /* 0x000fea0003800000 */
[----:B------:R-:W3:Y:S01]  /*0e70*/  S2UR UR5, SR_CgaCtaId ;  /* 0x00000000000579c3 */ /* 0x000ee20000008800 */
[----:B0-----:R-:W-:Y:S01]  /*0e80*/  IADD3 R27, PT, PT, R5, R27, RZ ;  /* 0x0000001b051b7210 */ /* 0x001fe20007ffe0ff */
[----:B------:R-:W-:Y:S01]  /*0e90*/  UMOV UR4, 0x400 ;  /* 0x0000040000047882 */ /* 0x000fe20000000000 */
[----:B-12---:R-:W-:Y:S01]  /*0ea0*/  IMAD R16, R0, UR8, RZ ;  /* 0x0000000800107c24 */ /* 0x006fe2000f8e02ff */
[----:B------:R-:W-:Y:S02]  /*0eb0*/  IADD3 R14, PT, PT, -R8, RZ, RZ ;  /* 0x000000ff080e7210 */ /* 0x000fe40007ffe1ff */
[----:B------:R-:W-:Y:S01]  /*0ec0*/  LEA R7, R4, R27, 0x5 ;  /* 0x0000001b04077211 */ /* 0x000fe200078e28ff */
[----:B------:R-:W-:Y:S01]  /*0ed0*/  IMAD R9, R27, 0x20, R3 ;  /* 0x000000201b097824 */ /* 0x000fe200078e0203 */
[----:B------:R-:W0:Y:S03]  /*0ee0*/  LDC.64 R10, c[0x0][0x380] ;  /* 0x0000e000ff0a7b82 */ /* 0x000e260000000a00 */
[----:B------:R-:W-:-:S05]  /*0ef0*/  IMAD R12, R7, UR8, RZ ;  /* 0x00000008070c7c24 */ /* 0x000fca000f8e02ff */
[----:B------:R-:W-:-:S05]  /*0f00*/  LEA R7, R12, R3, 0x5 ;  /* 0x000000030c077211 */ /* 0x000fca00078e28ff */
[----:B------:R-:W-:Y:S01]  /*0f10*/  IMAD R7, R2, 0x20, R7 ;  /* 0x0000002002077824 */ /* 0x000fe200078e0207 */
[----:B---3--:R-:W-:-:S06]  /*0f20*/  ULEA UR4, UR5, UR4, 0x18 ;  /* 0x0000000405047291 */ /* 0x008fcc000f8ec0ff */
[----:B------:R-:W-:-:S07]  /*0f30*/  LEA R9, R9, UR4, 0x3 ;  /* 0x0000000409097c11 */ /* 0x000fce000f8e18ff */
.L_x_6:
[----:B0-----:R-:W-:-:S06]  /*0f40*/  IMAD.WIDE R12, R7, 0x8, R10 ;  /* 0x00000008070c7825 */ /* 0x001fcc00078e020a */
[----:B------:R-:W2:Y:S01]  /*0f50*/  LDG.E.64 R12, desc[UR6][R12.64] ;  /* 0x000000060c0c7981 */ /* 0x000ea2000c1e1b00 */
[----:B------:R-:W-:Y:S02]  /*0f60*/  IADD3 R14, PT, PT, R14, 0x1, RZ ;  /* 0x000000010e0e7810 */ /* 0x000fe40007ffe0ff */
[----:B------:R-:W-:Y:S02]  /*0f70*/  LEA R7, R16, R7, 0x5 ;  /* 0x0000000710077211 */ /* 0x000fe400078e28ff */
[----:B------:R-:W-:Y:S01]  /*0f80*/  ISETP.NE.AND P0, PT, R14, RZ, PT ;  /* 0x000000ff0e00720c */ /* 0x000fe20003f05270 */
[----:B--2---:R0:W-:Y:S02]  /*0f90*/  STS.64 [R9], R12 ;  /* 0x0000000c09007388 */ /* 0x0041e40000000a00 */
[----:B0-----:R-:W-:-:S10]  /*0fa0*/  IMAD R9, R0, 0x100, R9 ;  /* 0x0000010000097824 */ /* 0x001fd400078e0209 */
[----:B------:R-:W-:Y:S05]  /*0fb0*/  @P0 BRA `(.L_x_6) ;  /* 0xfffffffc00e00947 */ /* 0x000fea000383ffff */
.L_x_5:
[----:B------:R-:W-:Y:S01]  /*0fc0*/  BAR.SYNC.DEFER_BLOCKING 0x0 ;  /* 0x0000000000007b1d */ /* 0x000fe20000010000 */
[----:B------:R-:W-:-:S05]  /*0fd0*/  HFMA2 R7, -RZ, RZ, 0, 0 ;  /* 0x00000000ff077431 */ /* 0x000fca00000001ff */
[----:B------:R-:W-:Y:S05]  /*0fe0*/  @!P2 BRA `(.L_x_7) ;  /* 0x0000000c0010a947 */ /* 0x000fea0003800000 */
[----:B------:R-:W3:Y:S01]  /*0ff0*/  S2UR UR5, SR_CgaCtaId ;  /* 0x00000000000579c3 */ /* 0x000ee20000008800 */
[----:B------:R-:W-:Y:S01]  /*1000*/  LOP3.LUT R9, R6, 0xfffffffc, RZ, 0xc0, !PT ;  /* 0xfffffffc06097812 */ /* 0x000fe200078ec0ff */
[----:B0-----:R-:W-:Y:S01]  /*1010*/  IMAD R13, R2, 0x20, R5 ;  /* 0x00000020020d7824 */ /* 0x001fe200078e0205 */
[----:B-12---:R-:W-:Y:S01]  /*1020*/  IADD3 R15, PT, PT, R5, R0, RZ ;  /* 0x00000000050f7210 */ /* 0x006fe20007ffe0ff */
[----:B------:R-:W-:Y:S01]  /*1030*/  UMOV UR4, 0x400 ;  /* 0x0000040000047882 */ /* 0x000fe20000000000 */
[----:B----4-:R-:W-:Y:S01]  /*1040*/  LEA R23, R3, R5, 0x5 ;  /* 0x0000000503177211 */ /* 0x010fe200078e28ff */
[----:B------:R-:W-:Y:S01]  /*1050*/  IMAD.MOV R9, RZ, RZ, -R9 ;  /* 0x000000ffff097224 */ /* 0x000fe200078e0a09 */
[----:B------:R-:W-:Y:S01]  /*1060*/  LEA R14, R0, R13, 0x1 ;  /* 0x0000000d000e7211 */ /* 0x000fe200078e08ff */
[----:B------:R-:W0:Y:S01]  /*1070*/  LDC.64 R10, c[0x0][0x388] ;  /* 0x0000e200ff0a7b82 */ /* 0x000e220000000a00 */
[----:B------:R-:W-:Y:S01]  /*1080*/  LEA R12, R2, R15, 0x5 ;  /* 0x0000000f020c7211 */ /* 0x000fe200078e28ff */
[----:B------:R-:W-:Y:S01]  /*1090*/  IMAD R15, R0, 0x3, R13 ;  /* 0x00000003000f7824 */ /* 0x000fe200078e020d */
[----:B------:R-:W-:Y:S01]  /*10a0*/  ISETP.GE.AND P0, PT, R9, RZ, PT ;  /* 0x000000ff0900720c */ /* 0x000fe20003f06270 */
[----:B------:R-:W-:Y:S01]  /*10b0*/  IMAD R14, R14, UR8, RZ ;  /* 0x000000080e0e7c24 */ /* 0x000fe2000f8e02ff */
[----:B------:R-:W-:Y:S01]  /*10c0*/  MOV R7, RZ ;  /* 0x000000ff00077202 */ /* 0x000fe20000000f00 */
[----:B------:R-:W-:-:S02]  /*10d0*/  IMAD R18, R13, UR8, RZ ;  /* 0x000000080d127c24 */ /* 0x000fc4000f8e02ff */
[----:B------:R-:W-:Y:S01]  /*10e0*/  IMAD R12, R12, UR8, RZ ;  /* 0x000000080c0c7c24 */ /* 0x000fe2000f8e02ff */
[-C--:B------:R-:W-:Y:S01]  /*10f0*/  LEA R13, R14, R3.reuse, 0x5 ;  /* 0x000000030e0d7211 */ /* 0x080fe200078e28ff */
[----:B------:R-:W-:Y:S02]  /*1100*/  IMAD R16, R15, UR8, RZ ;  /* 0x000000080f107c24 */ /* 0x000fe4000f8e02ff */
[--C-:B------:R-:W-:Y:S01]  /*1110*/  IMAD R25, R18, 0x20, R3.reuse ;  /* 0x0000002012197824 */ /* 0x100fe200078e0203 */
[----:B------:R-:W-:Y:S01]  /*1120*/  LEA R29, R12, R3, 0x5 ;  /* 0x000000030c1d7211 */ /* 0x000fe200078e28ff */
[----:B------:R-:W-:Y:S01]  /*1130*/  IMAD R27, R16, 0x20, R3 ;  /* 0x00000020101b7824 */ /* 0x000fe200078e0203 */
[----:B---3--:R-:W-:Y:S01]  /*1140*/  ULEA UR4, UR5, UR4, 0x18 ;  /* 0x0000000405047291 */ /* 0x008fe2000f8ec0ff */
[----:B------:R-:W-:Y:S01]  /*1150*/  IMAD R6, R0, UR8, RZ ;  /* 0x0000000800067c24 */ /* 0x000fe2000f8e02ff */
[C---:B------:R-:W-:Y:S01]  /*1160*/  LEA R25, R4.reuse, R25, 0x5 ;  /* 0x0000001904197211 */ /* 0x040fe200078e28ff */
[C---:B------:R-:W-:Y:S01]  /*1170*/  IMAD R24, R4.reuse, 0x20, R13 ;  /* 0x0000002004187824 */ /* 0x040fe200078e020d */
[----:B------:R-:W-:-:S02]  /*1180*/  LEA R29, R4, R29, 0x5 ;  /* 0x0000001d041d7211 */ /* 0x000fc400078e28ff */
[----:B------:R-:W-:Y:S02]  /*1190*/  LEA R23, R23, UR4, 0x3 ;  /* 0x0000000417177c11 */ /* 0x000fe4000f8e18ff */
[----:B------:R-:W-:Y:S01]  /*11a0*/  LEA R27, R4, R27, 0x5 ;  /* 0x0000001b041b7211 */ /* 0x000fe200078e28ff */
[----:B------:R-:W-:Y:S06]  /*11b0*/  @P0 BRA `(.L_x_8) ;  /* 0x00000008003c0947 */ /* 0x000fec0003800000 */
[----:B------:R-:W-:Y:S02]  /*11c0*/  IADD3 R12, PT, PT, -R9, RZ, RZ ;  /* 0x000000ff090c7210 */ /* 0x000fe40007ffe1ff */
[----:B------:R-:W-:Y:S02]  /*11d0*/  PLOP3.LUT P0, PT, PT, PT, PT, 0x80, 0x8 ;  /* 0x000000000008781c */ /* 0x000fe40003f0f070 */
[----:B------:R-:W-:-:S13]  /*11e0*/  ISETP.GT.AND P2, PT, R12, 0xc, PT ;  /* 0x0000000c0c00780c */ /* 0x000fda0003f44270 */
[----:B------:R-:W-:Y:S05]  /*11f0*/  @!P2 BRA `(.L_x_9) ;  /* 0x000000040064a947 */ /* 0x000fea0003800000 */
[----:B------:R-:W1:Y:S01]  /*1200*/  LDC.64 R12, c[0x0][0x388] ;  /* 0x0000e200ff0c7b82 */ /* 0x000e620000000a00 */
[----:B------:R-:W-:-:S13]  /*1210*/  PLOP3.LUT P0, PT, PT, PT, PT, 0x8, 0x80 ;  /* 0x000000000080781c */ /* 0x000fda0003f0e170 */
.L_x_10:
[----:B------:R2:W3:Y:S01]  /*1220*/  LDS.64 R20, [R23] ;  /* 0x0000000017147984 */ /* 0x0004e20000000a00 */
[C---:B------:R-:W-:Y:S01]  /*1230*/  IMAD R22, R0.reuse, 0x8, R23 ;  /* 0x0000000800167824 */ /* 0x040fe200078e0217 */
[----:B------:R-:W-:Y:S01]  /*1240*/  LEA R26, R0, R23, 0x4 ;  /* 0x00000017001a7211 */ /* 0x000fe200078e20ff */
[----:B-1----:R-:W-:Y:S01]  /*1250*/  IMAD.WIDE R14, R25, 0x8, R12 ;  /* 0x00000008190e7825 */ /* 0x002fe200078e020c */
[----:B------:R-:W-:Y:S02]  /*1260*/  LEA R25, R6, R25, 0x7 ;  /* 0x0000001906197211 */ /* 0x000fe400078e38ff */
[----:B------:R1:W4:Y:S01]  /*1270*/  LDS.64 R16, [R22] ;  /* 0x0000000016107984 */ /* 0x0003220000000a00 */
[C---:B------:R-:W-:Y:S01]  /*1280*/  IMAD R28, R0.reuse, 0x18, R23 ;  /* 0x00000018001c7824 */ /* 0x040fe200078e0217 */
[----:B--2---:R-:W-:Y:S02]  /*1290*/  LEA R23, R0, R23, 0x5 ;  /* 0x0000001700177211 */ /* 0x004fe400078e28ff */
[----:B------:R2:W5:Y:S01]  /*12a0*/  LDS.64 R18, [R26] ;  /* 0x000000001a127984 */ /* 0x0005620000000a00 */
[----:B------:R-:W-:-:S02]  /*12b0*/  IADD3 R9, PT, PT, R9, 0x10, RZ ;  /* 0x0000001009097810 */ /* 0x000fc40007ffe0ff */
[C---:B------:R-:W-:Y:S02]  /*12c0*/  LEA R7, R0.reuse, R7, 0x2 ;  /* 0x0000000700077211 */ /* 0x040fe400078e10ff */
[C---:B-1----:R-:W-:Y:S02]  /*12d0*/  LEA R22, R0.reuse, R23, 0x4 ;  /* 0x0000001700167211 */ /* 0x042fe400078e20ff */
[----:B------:R-:W-:Y:S01]  /*12e0*/  ISETP.GE.AND P2, PT, R9, -0xc, PT ;  /* 0xfffffff40900780c */ /* 0x000fe20003f46270 */
[C---:B--2---:R-:W-:Y:S02]  /*12f0*/  IMAD R26, R0.reuse, 0x8, R23 ;  /* 0x00000008001a7824 */ /* 0x044fe400078e0217 */
[----:B------:R-:W-:-:S05]  /*1300*/  IMAD R7, R0, 0x4, R7 ;  /* 0x0000000400077824 */ /* 0x000fca00078e0207 */
[----:B------:R-:W-:-:S05]  /*1310*/  LEA R7, R0, R7, 0x2 ;  /* 0x0000000700077211 */ /* 0x000fca00078e10ff */
[----:B------:R-:W-:Y:S01]  /*1320*/  IMAD R7, R0, 0x4, R7 ;  /* 0x0000000400077824 */ /* 0x000fe200078e0207 */
[----:B---3--:R1:W-:Y:S04]  /*1330*/  STG.E.64 desc[UR6][R14.64], R20 ;  /* 0x000000140e007986 */ /* 0x0083e8000c101b06 */
[----:B------:R-:W2:Y:S01]  /*1340*/  LDS.64 R14, [R28] ;  /* 0x000000001c0e7984 */ /* 0x000ea20000000a00 */
[----:B-1----:R-:W-:-:S05]  /*1350*/  IMAD.WIDE R20, R29, 0x8, R12 ;  /* 0x000000081d147825 */ /* 0x002fca00078e020c */
[----:B----4-:R1:W-:Y:S02]  /*1360*/  STG.E.64 desc[UR6][R20.64], R16 ;  /* 0x0000001014007986 */ /* 0x0103e4000c101b06 */
[----:B-1----:R-:W-:Y:S01]  /*1370*/  IMAD.WIDE R16, R24, 0x8, R12 ;  /* 0x0000000818107825 */ /* 0x002fe200078e020c */
[----:B------:R-:W-:-:S03]  /*1380*/  LEA R24, R6, R24, 0x7 ;  /* 0x0000001806187211 */ /* 0x000fc600078e38ff */
[----:B------:R-:W-:Y:S01]  /*1390*/  IMAD.WIDE R20, R27, 0x8, R12 ;  /* 0x000000081b147825 */ /* 0x000fe200078e020c */
[----:B-----5:R-:W-:Y:S04]  /*13a0*/  STG.E.64 desc[UR6][R16.64], R18 ;  /* 0x0000001210007986 */ /* 0x020fe8000c101b06 */
[----:B------:R-:W1:Y:S04]  /*13b0*/  LDS.64 R18, [R23] ;  /* 0x0000000017127984 */ /* 0x000e680000000a00 */
[----:B------:R3:W4:Y:S04]  /*13c0*/  LDS.64 R16, [R26] ;  /* 0x000000001a107984 */ /* 0x0007280000000a00 */
[----:B--2---:R-:W-:Y:S04]  /*13d0*/  STG.E.64 desc[UR6][R20.64], R14 ;  /* 0x0000000e14007986 */ /* 0x004fe8000c101b06 */
[----:B------:R2:W5:Y:S01]  /*13e0*/  LDS.64 R14, [R22] ;  /* 0x00000000160e7984 */ /* 0x0005620000000a00 */
[C---:B---3--:R-:W-:Y:S01]  /*13f0*/  IMAD R26, R0.reuse, 0x18, R23 ;  /* 0x00000018001a7824 */ /* 0x048fe200078e0217 */
[----:B------:R-:W-:Y:S01]  /*1400*/  LEA R23, R0, R23, 0x5 ;  /* 0x0000001700177211 */ /* 0x000fe200078e28ff */
[----:B--2---:R-:W-:-:S02]  /*1410*/  IMAD R22, R6, 0x80, R29 ;  /* 0x0000008006167824 */ /* 0x004fc400078e021d */
[----:B------:R-:W-:Y:S01]  /*1420*/  IMAD.WIDE R28, R25, 0x8, R12 ;  /* 0x00000008191c7825 */ /* 0x000fe200078e020c */
[----:B------:R-:W-:-:S03]  /*1430*/  LEA R25, R6, R25, 0x7 ;  /* 0x0000001906197211 */ /* 0x000fc600078e38ff */
[--C-:B------:R-:W-:Y:S01]  /*1440*/  IMAD.WIDE R20, R22, 0x8, R12.reuse ;  /* 0x0000000816147825 */ /* 0x100fe200078e020c */
[----:B-1----:R1:W-:Y:S04]  /*1450*/  STG.E.64 desc[UR6][R28.64], R18 ;  /* 0x000000121c007986 */ /* 0x0023e8000c101b06 */
[----:B----4-:R-:W-:Y:S04]  /*1460*/  STG.E.64 desc[UR6][R20.64], R16 ;  /* 0x0000001014007986 */ /* 0x010fe8000c101b06 */
[----:B------:R-:W2:Y:S04]  /*1470*/  LDS.64 R16, [R26] ;  /* 0x000000001a107984 */ /* 0x000ea80000000a00 */
[----:B------:R-:W3:Y:S01]  /*1480*/  LDS.64 R20, [R23] ;  /* 0x0000000017147984 */ /* 0x000ee20000000a00 */
[----:B-1----:R-:W-:-:S04]  /*1490*/  IMAD.WIDE R18, R24, 0x8, R12 ;  /* 0x0000000818127825 */ /* 0x002fc800078e020c */
[----:B------:R-:W-:Y:S01]  /*14a0*/  IMAD R28, R0, 0x8, R23 ;  /* 0x00000008001c7824 */ /* 0x000fe200078e0217 */
[----:B-----5:R1:W-:Y:S01]  /*14b0*/  STG.E.64 desc[UR6][R18.64], R14 ;  /* 0x0000000e12007986 */ /* 0x0203e2000c101b06 */
[----:B------:R-:W-:-:S04]  /*14c0*/  IMAD R24, R6, 0x80, R24 ;  /* 0x0000008006187824 */ /* 0x000fc800078e0218 */
[----:B------:R-:W4:Y:S01]  /*14d0*/  LDS.64 R28, [R28] ;  /* 0x000000001c1c7984 */ /* 0x000f220000000a00 */
[C---:B-1----:R-:W-:Y:S01]  /*14e0*/  LEA R19, R6.reuse, R27, 0x7 ;  /* 0x0000001b06137211 */ /* 0x042fe200078e38ff */
[----:B------:R-:W-:Y:S01]  /*14f0*/  IMAD.WIDE R14, R25, 0x8, R12 ;  /* 0x00000008190e7825 */ /* 0x000fe200078e020c */
[----:B------:R-:W-:-:S03]  /*1500*/  LEA R25, R6, R25, 0x7 ;  /* 0x0000001906197211 */ /* 0x000fc600078e38ff */
[----:B------:R-:W-:Y:S01]  /*1510*/  IMAD.WIDE R26, R19, 0x8, R12 ;  /* 0x00000008131a7825 */ /* 0x000fe200078e020c */
[----:B------:R-:W-:-:S03]  /*1520*/  LEA R19, R6, R19, 0x7 ;  /* 0x0000001306137211 */ /* 0x000fc600078e38ff */
[C-C-:B------:R-:W-:Y:S01]  /*1530*/  IMAD R18, R0.reuse, 0x10, R23.reuse ;  /* 0x0000001000127824 */ /* 0x140fe200078e0217 */
[----:B--2---:R-:W-:Y:S04]  /*1540*/  STG.E.64 desc[UR6][R26.64], R16 ;  /* 0x000000101a007986 */ /* 0x004fe8000c101b06 */
[----:B---3--:R-:W-:Y:S04]  /*1550*/  STG.E.64 desc[UR6][R14.64], R20 ;  /* 0x000000140e007986 */ /* 0x008fe8000c101b06 */
[----:B------:R1:W2:Y:S02]  /*1560*/  LDS.64 R14, [R18] ;  /* 0x00000000120e7984 */ /* 0x0002a40000000a00 */
[C---:B-1----:R-:W-:Y:S01]  /*1570*/  LEA R18, R0.reuse, R23, 0x5 ;  /* 0x0000001700127211 */ /* 0x042fe200078e28ff */
[----:B------:R-:W-:Y:S01]  /*1580*/  IMAD R20, R0, 0x18, R23 ;  /* 0x0000001800147824 */ /* 0x000fe200078e0217 */
[----:B------:R-:W-:-:S03]  /*1590*/  LEA R21, R6, R22, 0x7 ;  /* 0x0000001606157211 */ /* 0x000fc600078e38ff */
[----:B------:R-:W-:Y:S02]  /*15a0*/  LDS.64 R26, [R18] ;  /* 0x00000000121a7984 */ /* 0x000fe40000000a00 */
[--C-:B------:R-:W-:Y:S02]  /*15b0*/  IMAD.WIDE R16, R21, 0x8, R12.reuse ;  /* 0x0000000815107825 */ /* 0x100fe400078e020c */
[----:B------:R1:W3:Y:S04]  /*15c0*/  LDS.64 R22, [R20] ;  /* 0x0000000014167984 */ /* 0x0002e80000000a00 */
[----:B----4-:R4:W-:Y:S01]  /*15d0*/  STG.E.64 desc[UR6][R16.64], R28 ;  /* 0x0000001c10007986 */ /* 0x0109e2000c101b06 */
[----:B-1----:R-:W-:Y:S01]  /*15e0*/  LEA R20, R0, R18, 0x4 ;  /* 0x0000001200147211 */ /* 0x002fe200078e20ff */
[----:B----4-:R-:W-:-:S04]  /*15f0*/  IMAD.WIDE R16, R24, 0x8, R12 ;  /* 0x0000000818107825 */ /* 0x010fc800078e020c */
[----:B------:R-:W-:Y:S01]  /*1600*/  IMAD R28, R0, 0x8, R18 ;  /* 0x00000008001c7824 */ /* 0x000fe200078e0212 */
[----:B--2---:R1:W-:Y:S01]  /*1610*/  STG.E.64 desc[UR6][R16.64], R14 ;  /* 0x0000000e10007986 */ /* 0x0043e2000c101b06 */
[----:B------:R-:W-:-:S04]  /*1620*/  IMAD R24, R6, 0x80, R24 ;  /* 0x0000008006187824 */ /* 0x000fc800078e0218 */
[----:B------:R-:W2:Y:S01]  /*1630*/  LDS.64 R28, [R28] ;  /* 0x000000001c1c7984 */ /* 0x000ea20000000a00 */
[----:B-1----:R-:W-:Y:S01]  /*1640*/  IMAD.WIDE R14, R19, 0x8, R12 ;  /* 0x00000008130e7825 */ /* 0x002fe200078e020c */
[----:B------:R-:W-:-:S03]  /*1650*/  LEA R19, R6, R19, 0x7 ;  /* 0x0000001306137211 */ /* 0x000fc600078e38ff */
[----:B------:R-:W-:Y:S01]  /*1660*/  IMAD R16, R0, 0x18, R18 ;  /* 0x0000001800107824 */ /* 0x000fe200078e0212 */
[----:B---3--:R1:W-:Y:S05]  /*1670*/  STG.E.64 desc[UR6][R14.64], R22 ;  /* 0x000000160e007986 */ /* 0x0083ea000c101b06 */
[----:B------:R-:W-:Y:S01]  /*1680*/  LDS.64 R16, [R16] ;  /* 0x0000000010107984 */ /* 0x000fe20000000a00 */
[----:B-1----:R-:W-:Y:S01]  /*1690*/  IMAD.WIDE R22, R25, 0x8, R12 ;  /* 0x0000000819167825 */ /* 0x002fe200078e020c */
[C---:B------:R-:W-:Y:S02]  /*16a0*/  LEA R15, R6.reuse, R21, 0x7 ;  /* 0x00000015060f7211 */ /* 0x040fe400078e38ff */
[----:B------:R-:W-:-:S02]  /*16b0*/  LEA R25, R6, R25, 0x7 ;  /* 0x0000001906197211 */ /* 0x000fc400078e38ff */
[----:B------:R-:W-:Y:S04]  /*16c0*/  STG.E.64 desc[UR6][R22.64], R26 ;  /* 0x0000001a16007986 */ /* 0x000fe8000c101b06 */
[----:B------:R1:W3:Y:S02]  /*16d0*/  LDS.64 R22, [R20] ;  /* 0x0000000014167984 */ /* 0x0002e40000000a00 */
[----:B-1----:R-:W-:-:S04]  /*16e0*/  IMAD.WIDE R20, R15, 0x8, R12 ;  /* 0x000000080f147825 */ /* 0x002fc800078e020c */
[--C-:B------:R-:W-:Y:S01]  /*16f0*/  IMAD.WIDE R26, R19, 0x8, R12.reuse ;  /* 0x00000008131a7825 */ /* 0x100fe200078e020c */
[----:B--2---:R1:W-:Y:S03]  /*1700*/  STG.E.64 desc[UR6][R20.64], R28 ;  /* 0x0000001c14007986 */ /* 0x0043e6000c101b06 */
[----:B-1----:R-:W-:Y:S01]  /*1710*/  IMAD.WIDE R20, R24, 0x8, R12 ;  /* 0x0000000818147825 */ /* 0x002fe200078e020c */
[----:B------:R-:W-:-:S03]  /*1720*/  LEA R29, R6, R15, 0x7 ;  /* 0x0000000f061d7211 */ /* 0x000fc600078e38ff */
[----:B------:R-:W-:Y:S01]  /*1730*/  IMAD R24, R6, 0x80, R24 ;  /* 0x0000008006187824 */ /* 0x000fe200078e0218 */
[----:B---3--:R1:W-:Y:S04]  /*1740*/  STG.E.64 desc[UR6][R20.64], R22 ;  /* 0x0000001614007986 */ /* 0x0083e8000c101b06 */
[----:B------:R2:W-:Y:S01]  /*1750*/  STG.E.64 desc[UR6][R26.64], R16 ;  /* 0x000000101a007986 */ /* 0x0005e2000c101b06 */
[----:B-1----:R-:W-:Y:S02]  /*1760*/  LEA R23, R0, R18, 0x5 ;  /* 0x0000001200177211 */ /* 0x002fe400078e28ff */
[----:B--2---:R-:W-:Y:S01]  /*1770*/  LEA R27, R6, R19, 0x7 ;  /* 0x00000013061b7211 */ /* 0x004fe200078e38ff */
[----:B------:R-:W-:Y:S06]  /*1780*/  @!P2 BRA `(.L_x_10) ;  /* 0xfffffff800a4a947 */ /* 0x000fec000383ffff */
.L_x_9:
[----:B------:R-:W-:-:S05]  /*1790*/  IMAD.MOV R12, RZ, RZ, -R9 ;  /* 0x000000ffff0c7224 */ /* 0x000fca00078e0a09 */
[----:B------:R-:W-:-:S13]  /*17a0*/  ISETP.GT.AND P2, PT, R12, 0x4, PT ;  /* 0x000000040c00780c */ /* 0x000fda0003f44270 */
[----:B------:R-:W-:Y:S05]  /*17b0*/  @!P2 BRA `(.L_x_11) ;  /* 0x0000000000b4a947 */ /* 0x000fea0003800000 */
[----:B------:R-:W1:Y:S01]  /*17c0*/  LDS.64 R20, [R23] ;  /* 0x0000000017147984 */ /* 0x000e620000000a00 */
[CC--:B------:R-:W-:Y:S01]  /*17d0*/  LEA R28, R0.reuse, R23.reuse, 0x3 ;  /* 0x00000017001c7211 */ /* 0x0c0fe200078e18ff */
[----:B------:R-:W2:Y:S01]  /*17e0*/  LDC.64 R12, c[0x0][0x388] ;  /* 0x0000e200ff0c7b82 */ /* 0x000ea20000000a00 */
[C---:B------:R-:W-:Y:S01]  /*17f0*/  LEA R14, R0.reuse, R23, 0x4 ;  /* 0x00000017000e7211 */ /* 0x040fe200078e20ff */
[C-C-:B------:R-:W-:Y:S01]  /*1800*/  IMAD R22, R0.reuse, 0x18, R23.reuse ;  /* 0x0000001800167824 */ /* 0x140fe200078e0217 */
[C---:B------:R-:W-:Y:S01]  /*1810*/  LEA R7, R0.reuse, R7, 0x2 ;  /* 0x0000000700077211 */ /* 0x040fe200078e10ff */
[----:B------:R3:W4:Y:S01]  /*1820*/  LDS.64 R18, [R28] ;  /* 0x000000001c127984 */ /* 0x0007220000000a00 */
[C---:B------:R-:W-:Y:S01]  /*1830*/  IMAD R26, R0.reuse, 0x20, R23 ;  /* 0x00000020001a7824 */ /* 0x040fe200078e0217 */
[----:B------:R-:W-:Y:S02]  /*1840*/  PLOP3.LUT P0, PT, PT, PT, PT, 0x8, 0x80 ;  /* 0x000000000080781c */ /* 0x000fe40003f0e170 */
[----:B------:R-:W5:Y:S01]  /*1850*/  LDS.64 R14, [R14] ;  /* 0x000000000e0e7984 */ /* 0x000f620000000a00 */
[----:B------:R-:W-:Y:S01]  /*1860*/  IADD3 R9, PT, PT, R9, 0x8, RZ ;  /* 0x0000000809097810 */ /* 0x000fe20007ffe0ff */
[C---:B------:R-:W-:Y:S01]  /*1870*/  IMAD R7, R0.reuse, 0x4, R7 ;  /* 0x0000000400077824 */ /* 0x040fe200078e0207 */
[----:B---3--:R-:W-:Y:S01]  /*1880*/  LEA R28, R0, R26, 0x3 ;  /* 0x0000001a001c7211 */ /* 0x008fe200078e18ff */
[----:B--2---:R-:W-:Y:S01]  /*1890*/  IMAD.WIDE R16, R25, 0x8, R12 ;  /* 0x0000000819107825 */ /* 0x004fe200078e020c */
[----:B------:R-:W-:-:S04]  /*18a0*/  LEA R25, R6, R25, 0x7 ;  /* 0x0000001906197211 */ /* 0x000fc800078e38ff */
[----:B-1----:R-:W-:Y:S04]  /*18b0*/  STG.E.64 desc[UR6][R16.64], R20 ;  /* 0x0000001410007986 */ /* 0x002fe8000c101b06 */
[----:B------:R1:W2:Y:S02]  /*18c0*/  LDS.64 R16, [R22] ;  /* 0x0000000016107984 */ /* 0x0002a40000000a00 */
[----:B-1----:R-:W-:Y:S01]  /*18d0*/  IMAD.WIDE R22, R29, 0x8, R12 ;  /* 0x000000081d167825 */ /* 0x002fe200078e020c */
[----:B------:R-:W-:-:S03]  /*18e0*/  LEA R29, R6, R29, 0x7 ;  /* 0x0000001d061d7211 */ /* 0x000fc600078e38ff */
[----:B------:R-:W-:Y:S01]  /*18f0*/  IMAD.WIDE R20, R24, 0x8, R12 ;  /* 0x0000000818147825 */ /* 0x000fe200078e020c */
[----:B----4-:R1:W-:Y:S01]  /*1900*/  STG.E.64 desc[UR6][R22.64], R18 ;  /* 0x0000001216007986 */ /* 0x0103e2000c101b06 */
[----:B------:R-:W-:-:S03]  /*1910*/  LEA R24, R6, R24, 0x7 ;  /* 0x0000001806187211 */ /* 0x000fc600078e38ff */
[----:B------:R-:W3:Y:S04]  /*1920*/  LDS.64 R18, [R26] ;  /* 0x000000001a127984 */ /* 0x000ee80000000a00 */
[----:B-----5:R-:W-:Y:S04]  /*1930*/  STG.E.64 desc[UR6][R20.64], R14 ;  /* 0x0000000e14007986 */ /* 0x020fe8000c101b06 */
[----:B------:R4:W5:Y:S01]  /*1940*/  LDS.64 R14, [R28] ;  /* 0x000000001c0e7984 */ /* 0x0009620000000a00 */
[C-C-:B-1----:R-:W-:Y:S02]  /*1950*/  IMAD R22, R0.reuse, 0x18, R26.reuse ;  /* 0x0000001800167824 */ /* 0x142fe400078e021a */
[----:B----4-:R-:W-:-:S02]  /*1960*/  IMAD R28, R0, 0x10, R26 ;  /* 0x00000010001c7824 */ /* 0x010fc400078e021a */
[----:B------:R-:W-:-:S04]  /*1970*/  IMAD.WIDE R20, R27, 0x8, R12 ;  /* 0x000000081b147825 */ /* 0x000fc800078e020c */
[C---:B------:R-:W-:Y:S01]  /*1980*/  IMAD R27, R6.reuse, 0x80, R27 ;  /* 0x00000080061b7824 */ /* 0x040fe200078e021b */
[----:B--2---:R1:W-:Y:S02]  /*1990*/  STG.E.64 desc[UR6][R20.64], R16 ;  /* 0x0000001014007986 */ /* 0x0043e4000c101b06 */
[----:B-1----:R-:W-:Y:S01]  /*19a0*/  IMAD.WIDE R16, R25, 0x8, R12 ;  /* 0x0000000819107825 */ /* 0x002fe200078e020c */
[----:B------:R-:W-:-:S03]  /*19b0*/  LEA R25, R6, R25, 0x7 ;  /* 0x0000001906197211 */ /* 0x000fc600078e38ff */
[----:B------:R-:W-:Y:S01]  /*19c0*/  IMAD.WIDE R20, R24, 0x8, R12 ;  /* 0x0000000818147825 */ /* 0x000fe200078e020c */
[----:B---3--:R-:W-:Y:S03]  /*19d0*/  STG.E.64 desc[UR6][R16.64], R18 ;  /* 0x0000001210007986 */ /* 0x008fe6000c101b06 */
[C---:B------:R-:W-:Y:S01]  /*19e0*/  IMAD R24, R6.reuse, 0x80, R24 ;  /* 0x0000008006187824 */ /* 0x040fe200078e0218 */
[----:B------:R-:W1:Y:S04]  /*19f0*/  LDS.64 R18, [R28] ;  /* 0x000000001c127984 */ /* 0x000e680000000a00 */
[----:B------:R2:W3:Y:S02]  /*1a00*/  LDS.64 R16, [R22] ;  /* 0x0000000016107984 */ /* 0x0004e40000000a00 */
[----:B--2---:R-:W-:Y:S01]  /*1a10*/  IMAD.WIDE R22, R29, 0x8, R12 ;  /* 0x000000081d167825 */ /* 0x004fe200078e020c */
[----:B------:R-:W-:-:S03]  /*1a20*/  LEA R29, R6, R29, 0x7 ;  /* 0x0000001d061d7211 */ /* 0x000fc600078e38ff */
[----:B------:R-:W-:Y:S01]  /*1a30*/  IMAD.WIDE R12, R27, 0x8, R12 ;  /* 0x000000081b0c7825 */ /* 0x000fe200078e020c */
[----:B-----5:R2:W-:Y:S01]  /*1a40*/  STG.E.64 desc[UR6][R22.64], R14 ;  /* 0x0000000e16007986 */ /* 0x0205e2000c101b06 */
[----:B------:R-:W-:Y:S02]  /*1a50*/  LEA R27, R6, R27, 0x7 ;  /* 0x0000001b061b7211 */ /* 0x000fe400078e38ff */
[----:B--2---:R-:W-:Y:S01]  /*1a60*/  LEA R23, R0, R26, 0x5 ;  /* 0x0000001a00177211 */ /* 0x004fe200078e28ff */
[----:B-1----:R1:W-:Y:S04]  /*1a70*/  STG.E.64 desc[UR6][R20.64], R18 ;  /* 0x0000001214007986 */ /* 0x0023e8000c101b06 */
[----:B---3--:R1:W-:Y:S02]  /*1a80*/  STG.E.64 desc[UR6][R12.64], R16 ;  /* 0x000000100c007986 */ /* 0x0083e4000c101b06 */
.L_x_11:
[----:B------:R-:W-:-:S13]  /*1a90*/  ISETP.NE.OR P0, PT, R9, RZ, P0 ;  /* 0x000000ff0900720c */ /* 0x000fda0000705670 */
[----:B------:R-:W-:Y:S05]  /*1aa0*/  @!P0 BRA `(.L_x_7) ;  /* 0x0000000000608947 */ /* 0x000fea0003800000 */
.L_x_8:
[----:B-1----:R1:W2:Y:S01]  /*1ab0*/  LDS.64 R20, [R23] ;  /* 0x0000000017147984 */ /* 0x0022a20000000a00 */
[C-C-:B------:R-:W-:Y:S01]  /*1ac0*/  IMAD R22, R0.reuse, 0x8, R23.reuse ;  /* 0x0000000800167824 */ /* 0x140fe200078e0217 */
[C---:B---3--:R-:W-:Y:S01]  /*1ad0*/  LEA R16, R0.reuse, R23, 0x4 ;  /* 0x0000001700107211 */ /* 0x048fe200078e20ff */
[----:B------:R-:W-:Y:S01]  /*1ae0*/  IMAD R14, R0, 0x18, R23 ;  /* 0x00000018000e7824 */ /* 0x000fe200078e0217 */
[----:B------:R-:W-:Y:S01]  /*1af0*/  IADD3 R9, PT, PT, R9, 0x4, RZ ;  /* 0x0000000409097810 */ /* 0x000fe20007ffe0ff */
[----:B0-----:R-:W-:Y:S01]  /*1b00*/  IMAD.WIDE R12, R25, 0x8, R10 ;  /* 0x00000008190c7825 */ /* 0x001fe200078e020a */
[----:B------:R-:W0:Y:S01]  /*1b10*/  LDS.64 R18, [R22] ;  /* 0x0000000016127984 */ /* 0x000e220000000a00 */
[----:B------:R-:W-:Y:S02]  /*1b20*/  LEA R25, R6, R25, 0x7 ;  /* 0x0000001906197211 */ /* 0x000fe400078e38ff */
[----:B------:R-:W-:Y:S01]  /*1b30*/  ISETP.NE.AND P0, PT, R9, RZ, PT ;  /* 0x000000ff0900720c */ /* 0x000fe20003f05270 */
[----:B------:R-:W3:Y:S01]  /*1b40*/  LDS.64 R16, [R16] ;  /* 0x0000000010107984 */ /* 0x000ee20000000a00 */
[C---:B------:R-:W-:Y:S01]  /*1b50*/  IMAD R7, R0.reuse, 0x4, R7 ;  /* 0x0000000400077824 */ /* 0x040fe200078e0207 */
[----:B-1----:R-:W-:-:S02]  /*1b60*/  LEA R23, R0, R23, 0x5 ;  /* 0x0000001700177211 */ /* 0x002fc400078e28ff */
[----:B------:R-:W1:Y:S04]  /*1b70*/  LDS.64 R14, [R14] ;  /* 0x000000000e0e7984 */ /* 0x000e680000000a00 */
[----:B--2---:R2:W-:Y:S02]  /*1b80*/  STG.E.64 desc[UR6][R12.64], R20 ;  /* 0x000000140c007986 */ /* 0x0045e4000c101b06 */
[----:B--2---:R-:W-:Y:S01]  /*1b90*/  IMAD.WIDE R20, R29, 0x8, R10 ;  /* 0x000000081d147825 */ /* 0x004fe200078e020a */
[----:B------:R-:W-:-:S03]  /*1ba0*/  LEA R29, R6, R29, 0x7 ;  /* 0x0000001d061d7211 */ /* 0x000fc600078e38ff */
[----:B------:R-:W-:Y:S01]  /*1bb0*/  IMAD.WIDE R12, R27, 0x8, R10 ;  /* 0x000000081b0c7825 */ /* 0x000fe200078e020a */
[----:B0-----:R0:W-:Y:S03]  /*1bc0*/  STG.E.64 desc[UR6][R20.64], R18 ;  /* 0x0000001214007986 */ /* 0x0011e6000c101b06 */
[----:B------:R-:W-:Y:S02]  /*1bd0*/  IMAD R27, R6, 0x80, R27 ;  /* 0x00000080061b7824 */ /* 0x000fe400078e021b */
[----:B0-----:R-:W-:Y:S01]  /*1be0*/  IMAD.WIDE R18, R24, 0x8, R10 ;  /* 0x0000000818127825 */ /* 0x001fe200078e020a */
[----:B------:R-:W-:-:S04]  /*1bf0*/  LEA R24, R6, R24, 0x7 ;  /* 0x0000001806187211 */ /* 0x000fc800078e38ff */
[----:B---3--:R3:W-:Y:S04]  /*1c00*/  STG.E.64 desc[UR6][R18.64], R16 ;  /* 0x0000001012007986 */ /* 0x0087e8000c101b06 */
[----:B-1----:R3:W-:Y:S01]  /*1c10*/  STG.E.64 desc[UR6][R12.64], R14 ;  /* 0x0000000e0c007986 */ /* 0x0027e2000c101b06 */
[----:B------:R-:W-:Y:S05]  /*1c20*/  @P0 BRA `(.L_x_8) ;  /* 0xfffffffc00a00947 */ /* 0x000fea000383ffff */
.L_x_7:
[----:B------:R-:W-:Y:S05]  /*1c30*/  @!P1 EXIT ;  /* 0x000000000000994d */ /* 0x000fea0003800000 */
[----:B------:R-:W5:Y:S01]  /*1c40*/  S2UR UR5, SR_CgaCtaId ;  /* 0x00000000000579c3 */ /* 0x000f620000008800 */
[----:B0-----:R-:W-:Y:S01]  /*1c50*/  IMAD.IADD R5, R5, 0x1, R7 ;  /* 0x0000000105057824 */ /* 0x001fe200078e0207 */
[----:B------:R-:W-:Y:S01]  /*1c60*/  UMOV UR4, 0x400 ;  /* 0x0000040000047882 */ /* 0x000fe20000000000 */
[----:B------:R-:W-:Y:S01]  /*1c70*/  IADD3 R8, PT, PT, -R8, RZ, RZ ;  /* 0x000000ff08087210 */ /* 0x000fe20007ffe1ff */
[----:B------:R-:W-:Y:S02]  /*1c80*/  IMAD R10, R0, UR8, RZ ;  /* 0x00000008000a7c24 */ /* 0x000fe4000f8e02ff */
[----:B------:R-:W-:Y:S02]  /*1c90*/  LEA R2, R2, R5, 0x5 ;  /* 0x0000000502027211 */ /* 0x000fe400078e28ff */
[----:B------:R-:W0:Y:S03]  /*1ca0*/  LDC.64 R6, c[0x0][0x388] ;  /* 0x0000e200ff067b82 */ /* 0x000e260000000a00 */
[----:B------:R-:W-:-:S05]  /*1cb0*/  IMAD R2, R2, UR8, RZ ;  /* 0x0000000802027c24 */ /* 0x000fca000f8e02ff */
[----:B------:R-:W-:Y:S01]  /*1cc0*/  LEA R9, R2, R3, 0x5 ;  /* 0x0000000302097211 */ /* 0x000fe200078e28ff */
[----:B------:R-:W-:-:S03]  /*1cd0*/  IMAD R3, R3, 0x20, R5 ;  /* 0x0000002003037824 */ /* 0x000fc600078e0205 */
[----:B------:R-:W-:Y:S01]  /*1ce0*/  LEA R9, R4, R9, 0x5 ;  /* 0x0000000904097211 */ /* 0x000fe200078e28ff */
[----:B-----5:R-:W-:-:S06]  /*1cf0*/  ULEA UR4, UR5, UR4, 0x18 ;  /* 0x0000000405047291 */ /* 0x020fcc000f8ec0ff */
[----:B------:R-:W-:-:S07]  /*1d00*/  LEA R11, R3, UR4, 0x3 ;  /* 0x00000004030b7c11 */ /* 0x000fce000f8e18ff */
.L_x_12:
[----:B0-----:R5:W1:Y:S01]  /*1d10*/  LDS.64 R2, [R11] ;  /* 0x000000000b027984 */ /* 0x001a620000000a00 */
[----:B------:R-:W-:Y:S02]  /*1d20*/  VIADD R8, R8, 0x1 ;  /* 0x0000000108087836 */ /* 0x000fe40000000000 */
[----:B0-----:R-:W-:Y:S01]  /*1d30*/  IMAD.WIDE R4, R9, 0x8, R6 ;  /* 0x0000000809047825 */ /* 0x001fe200078e0206 */
[----:B------:R-:W-:Y:S02]  /*1d40*/  LEA R9, R10, R9, 0x5 ;  /* 0x000000090a097211 */ /* 0x000fe400078e28ff */
[----:B------:R-:W-:Y:S02]  /*1d50*/  ISETP.NE.AND P0, PT, R8, RZ, PT ;  /* 0x000000ff0800720c */ /* 0x000fe40003f05270 */
[----:B-----5:R-:W-:Y:S01]  /*1d60*/  LEA R11, R0, R11, 0x3 ;  /* 0x0000000b000b7211 */ /* 0x020fe200078e18ff */
[----:B-1----:R0:W-:Y:S10]  /*1d70*/  STG.E.64 desc[UR6][R4.64], R2 ;  /* 0x0000000204007986 */ /* 0x0021f4000c101b06 */
[----:B------:R-:W-:Y:S05]  /*1d80*/  @P0 BRA `(.L_x_12) ;  /* 0xfffffffc00e00947 */ /* 0x000fea000383ffff */
[----:B------:R-:W-:Y:S05]  /*1d90*/  EXIT ;  /* 0x000000000000794d */ /* 0x000fea0003800000 */
.L_x_13:
[----:B------:R-:W-:-:S00]  /*1da0*/  BRA `(.L_x_13) ;  /* 0xfffffffc00fc7947 */ /* 0x000fc0000383ffff */
[----:B------:R-:W-:-:S00]  /*1db0*/  NOP ;  /* 0x0000000000007918 */ /* 0x000fc00000000000 */
        /* <DEDUP_REMOVED lines=12> */
.L_x_21:


//--------------------- .text._Z13gpuNaiveTransPdS_ii --------------------------
	.section	.text._Z13gpuNaiveTransPdS_ii,"ax",@progbits
	.align	128
        .global         _Z13gpuNaiveTransPdS_ii
        .type           _Z13gpuNaiveTransPdS_ii,@function
        .size           _Z13gpuNaiveTransPdS_ii,(.L_x_22 - _Z13gpuNaiveTransPdS_ii)
        .other          _Z13gpuNaiveTransPdS_ii,@"STO_CUDA_ENTRY STV_DEFAULT"
_Z13gpuNaiveTransPdS_ii:
.text._Z13gpuNaiveTransPdS_ii:
[----:B------:R-:W-:Y:S08]  /*0000*/  LDC R1, c[0x0][0x37c] ;  /* 0x0000df00ff017b82 */ /* 0x000ff00000000800 */
[----:B------:R-:W0:Y:S01]  /*0010*/  LDC R0, c[0x0][0x394] ;  /* 0x0000e500ff007b82 */ /* 0x000e220000000800 */
[----:B------:R-:W1:Y:S01]  /*0020*/  LDCU UR6, c[0x0][0x370] ;  /* 0x00006e00ff0677ac */ /* 0x000e620008000800 */
[----:B------:R-:W-:Y:S01]  /*0030*/  IMAD.MOV.U32 R23, RZ, RZ, RZ ;  /* 0x000000ffff177224 */ /* 0x000fe200078e00ff */
[----:B------:R-:W2:Y:S01]  /*0040*/  LDCU.64 UR4, c[0x0][0x358] ;  /* 0x00006b00ff0477ac */ /* 0x000ea20008000a00 */
[----:B0-----:R-:W0:Y:S01]  /*0050*/  I2F.U32.RP R5, R0 ;  /* 0x0000000000057306 */ /* 0x001e220000209000 */
[----:B------:R-:W-:-:S02]  /*0060*/  VIMNMX R4, PT, PT, R0, 0x20, !PT ;  /* 0x0000002000047848 */ /* 0x000fc40007fe0100 */
[----:B------:R-:W-:-:S05]  /*0070*/  ISETP.NE.U32.AND P2, PT, R0, RZ, PT ;  /* 0x000000ff0000720c */ /* 0x000fca0003f45070 */
[----:B0-----:R-:W0:Y:S02]  /*0080*/  MUFU.RCP R5, R5 ;  /* 0x0000000500057308 */ /* 0x001e240000001000 */
[----:B0-----:R-:W-:-:S06]  /*0090*/  IADD3 R2, PT, PT, R5, 0xffffffe, RZ ;  /* 0x0ffffffe05027810 */ /* 0x001fcc0007ffe0ff */
[----:B------:R0:W3:Y:S02]  /*00a0*/  F2I.FTZ.U32.TRUNC.NTZ R3, R2 ;  /* 0x0000000200037305 */ /* 0x0000e4000021f000 */
[----:B0-----:R-:W-:Y:S01]  /*00b0*/  HFMA2 R2, -RZ, RZ, 0, 0 ;  /* 0x00000000ff027431 */ /* 0x001fe200000001ff */
[----:B---3--:R-:W-:-:S05]  /*00c0*/  IADD3 R7, PT, PT, RZ, -R3, RZ ;  /* 0x80000003ff077210 */ /* 0x008fca0007ffe0ff */
[----:B------:R-:W-:-:S04]  /*00d0*/  IMAD R7, R7, R0, RZ ;  /* 0x0000000007077224 */ /* 0x000fc800078e02ff */
[----:B------:R-:W-:Y:S01]  /*00e0*/  IMAD.HI.U32 R6, R3, R7, R2 ;  /* 0x0000000703067227 */ /* 0x000fe200078e0002 */
[----:B------:R-:W-:Y:S01]  /*00f0*/  IADD3 R3, PT, PT, R4, -0x1, RZ ;  /* 0xffffffff04037810 */ /* 0x000fe20007ffe0ff */
[----:B------:R-:W0:Y:S04]  /*0100*/  S2R R2, SR_CTAID.X ;  /* 0x0000000000027919 */ /* 0x000e280000002500 */
[----:B------:R-:W-:Y:S01]  /*0110*/  IMAD.HI.U32 R7, R6, R3, RZ ;  /* 0x0000000306077227 */ /* 0x000fe200078e00ff */
[----:B------:R-:W3:Y:S04]  /*0120*/  S2R R4, SR_CTAID.Y ;  /* 0x0000000000047919 */ /* 0x000ee80000002600 */
[----:B------:R-:W-:-:S05]  /*0130*/  IADD3 R5, PT, PT, -R7, RZ, RZ ;  /* 0x000000ff07057210 */ /* 0x000fca0007ffe1ff */
[----:B------:R-:W-:Y:S02]  /*0140*/  IMAD R5, R0, R5, R3 ;  /* 0x0000000500057224 */ /* 0x000fe400078e0203 */
[----:B------:R-:W0:Y:S03]  /*0150*/  S2R R3, SR_TID.X ;  /* 0x0000000000037919 */ /* 0x000e260000002100 */
[----:B------:R-:W-:-:S13]  /*0160*/  ISETP.GE.U32.AND P0, PT, R5, R0, PT ;  /* 0x000000000500720c */ /* 0x000fda0003f06070 */
[----:B------:R-:W-:Y:S01]  /*0170*/  @P0 IMAD.IADD R5, R5, 0x1, -R0 ;  /* 0x0000000105050824 */ /* 0x000fe200078e0a00 */
[----:B------:R-:W-:-:S04]  /*0180*/  @P0 IADD3 R7, PT, PT, R7, 0x1, RZ ;  /* 0x0000000107070810 */ /* 0x000fc80007ffe0ff */
[----:B------:R-:W-:Y:S02]  /*0190*/  ISETP.GE.U32.AND P1, PT, R5, R0, PT ;  /* 0x000000000500720c */ /* 0x000fe40003f26070 */
[----:B------:R-:W4:Y:S01]  /*01a0*/  S2R R5, SR_TID.Y ;  /* 0x0000000000057919 */ /* 0x000f220000002200 */
[----:B0-----:R-:W-:-:S10]  /*01b0*/  LEA R6, R2, R3, 0x5 ;  /* 0x0000000302067211 */ /* 0x001fd400078e28ff */
[----:B------:R-:W-:Y:S02]  /*01c0*/  @P1 IADD3 R7, PT, PT, R7, 0x1, RZ ;  /* 0x0000000107071810 */ /* 0x000fe40007ffe0ff */
[----:B------:R-:W-:Y:S01]  /*01d0*/  @!P2 LOP3.LUT R7, RZ, R0, RZ, 0x33, !PT ;  /* 0x00000000ff07a212 */ /* 0x000fe200078e33ff */
[----:B-1----:R-:W-:-:S03]  /*01e0*/  IMAD R6, R6, UR6, RZ ;  /* 0x0000000606067c24 */ /* 0x002fc6000f8e02ff */
[C---:B------:R-:W-:Y:S02]  /*01f0*/  ISETP.GE.U32.AND P0, PT, R7.reuse, 0x3, PT ;  /* 0x000000030700780c */ /* 0x040fe40003f06070 */
[----:B------:R-:W-:-:S04]  /*0200*/  IADD3 R8, PT, PT, R7, 0x1, RZ ;  /* 0x0000000107087810 */ /* 0x000fc80007ffe0ff */
[----:B------:R-:W-:-:S07]  /*0210*/  LOP3.LUT R7, R8, 0x3, RZ, 0xc0, !PT ;  /* 0x0000000308077812 */ /* 0x000fce00078ec0ff */
[----:B--23--:R-:W-:Y:S05]  /*0220*/  @!P0 BRA `(.L_x_14) ;  /* 0x0000000c00248947 */ /* 0x00cfea0003800000 */
[----:B------:R-:W-:Y:S01]  /*0230*/  LOP3.LUT R9, R8, 0xfffffffc, RZ, 0xc0, !PT ;  /* 0xfffffffc08097812 */ /* 0x000fe200078ec0ff */
[----:B------:R-:W-:Y:S01]  /*0240*/  USHF.L.U32 UR7, UR6, 0x5, URZ ;  /* 0x0000000506077899 */ /* 0x000fe200080006ff */
[----:B----4-:R-:W-:Y:S01]  /*0250*/  LEA R11, R4, R5, 0x5 ;  /* 0x00000005040b7211 */ /* 0x010fe200078e28ff */
[----:B------:R-:W-:Y:S01]  /*0260*/  USHF.L.U32 UR8, UR6, 0x5, URZ ;  /* 0x0000000506087899 */ /* 0x000fe200080006ff */
[----:B------:R-:W-:Y:S01]  /*0270*/  IADD3 R13, PT, PT, R5, R0, RZ ;  /* 0x00000000050d7210 */ /* 0x000fe20007ffe0ff */
[----:B------:R-:W-:Y:S01]  /*0280*/  IMAD.MOV R9, RZ, RZ, -R9 ;  /* 0x000000ffff097224 */ /* 0x000fe200078e0a09 */
[C---:B------:R-:W-:Y:S01]  /*0290*/  LEA R12, R0.reuse, R11, 0x1 ;  /* 0x0000000b000c7211 */ /* 0x040fe200078e08ff */
[----:B------:R-:W-:Y:S01]  /*02a0*/  IMAD R14, R0, 0x3, R11 ;  /* 0x00000003000e7824 */ /* 0x000fe200078e020b */
[----:B------:R-:W-:Y:S01]  /*02b0*/  LEA R10, R4, R13, 0x5 ;  /* 0x0000000d040a7211 */ /* 0x000fe200078e28ff */
[--C-:B------:R-:W-:Y:S01]  /*02c0*/  IMAD R25, R11, UR8, R3.reuse ;  /* 0x000000080b197c24 */ /* 0x100fe2000f8e0203 */
[----:B------:R-:W-:Y:S01]  /*02d0*/  ISETP.GE.AND P0, PT, R9, RZ, PT ;  /* 0x000000ff0900720c */ /* 0x000fe20003f06270 */
[--C-:B------:R-:W-:Y:S01]  /*02e0*/  IMAD R13, R12, UR7, R3.reuse ;  /* 0x000000070c0d7c24 */ /* 0x100fe2000f8e0203 */
[----:B------:R-:W-:Y:S01]  /*02f0*/  LEA R21, R6, R5, 0x5 ;  /* 0x0000000506157211 */ /* 0x000fe200078e28ff */
[--C-:B------:R-:W-:Y:S01]  /*0300*/  IMAD R15, R14, UR8, R3.reuse ;  /* 0x000000080e0f7c24 */ /* 0x100fe2000f8e0203 */
[----:B------:R-:W-:Y:S01]  /*0310*/  MOV R23, RZ ;  /* 0x000000ff00177202 */ /* 0x000fe20000000f00 */
[----:B------:R-:W-:Y:S01]  /*0320*/  IMAD R11, R10, UR7, R3 ;  /* 0x000000070a0b7c24 */ /* 0x000fe2000f8e0203 */
[----:B------:R-:W-:Y:S01]  /*0330*/  LEA R21, R4, R21, 0x5 ;  /* 0x0000001504157211 */ /* 0x000fe200078e28ff */
[----:B------:R-:W-:Y:S01]  /*0340*/  IMAD R8, R0, UR6, RZ ;  /* 0x0000000600087c24 */ /* 0x000fe2000f8e02ff */
[C---:B------:R-:W-:Y:S01]  /*0350*/  LEA R25, R2.reuse, R25, 0x5 ;  /* 0x0000001902197211 */ /* 0x040fe200078e28ff */
[C---:B------:R-:W-:Y:S01]  /*0360*/  IMAD R20, R2.reuse, 0x20, R11 ;  /* 0x0000002002147824 */ /* 0x040fe200078e020b */
[----:B------:R-:W-:-:S02]  /*0370*/  LEA R22, R2, R13, 0x5 ;  /* 0x0000000d02167211 */ /* 0x000fc400078e28ff */
[----:B------:R-:W-:Y:S01]  /*0380*/  LEA R24, R2, R15, 0x5 ;  /* 0x0000000f02187211 */ /* 0x000fe200078e28ff */
[----:B------:R-:W-:Y:S06]  /*0390*/  @P0 BRA `(.L_x_15) ;  /* 0x00000008005c0947 */ /* 0x000fec0003800000 */
[----:B------:R-:W-:Y:S02]  /*03a0*/  IADD3 R10, PT, PT, -R9, RZ, RZ ;  /* 0x000000ff090a7210 */ /* 0x000fe40007ffe1ff */
[----:B------:R-:W-:Y:S02]  /*03b0*/  PLOP3.LUT P0, PT, PT, PT, PT, 0x80, 0x8 ;  /* 0x000000000008781c */ /* 0x000fe40003f0f070 */
[----:B------:R-:W-:-:S13]  /*03c0*/  ISETP.GT.AND P1, PT, R10, 0xc, PT ;  /* 0x0000000c0a00780c */ /* 0x000fda0003f24270 */
[----:B------:R-:W-:Y:S05]  /*03d0*/  @!P1 BRA `(.L_x_16) ;  /* 0x0000000400789947 */ /* 0x000fea0003800000 */
[----:B------:R-:W0:Y:S01]  /*03e0*/  LDC.64 R12, c[0x0][0x380] ;  /* 0x0000e000ff0c7b82 */ /* 0x000e220000000a00 */
[----:B------:R-:W-:-:S07]  /*03f0*/  PLOP3.LUT P0, PT, PT, PT, PT, 0x8, 0x80 ;  /* 0x000000000080781c */ /* 0x000fce0003f0e170 */
[----:B------:R-:W1:Y:S06]  /*0400*/  LDC.64 R10, c[0x0][0x388] ;  /* 0x0000e200ff0a7b82 */ /* 0x000e6c0000000a00 */
.L_x_17:
[----:B0-2---:R-:W-:-:S06]  /*0410*/  IMAD.WIDE R16, R25, 0x8, R12 ;  /* 0x0000000819107825 */ /* 0x005fcc00078e020c */
[----:B------:R-:W2:Y:S01]  /*0420*/  LDG.E.64 R16, desc[UR4][R16.64] ;  /* 0x0000000410107981 */ /* 0x000ea2000c1e1b00 */
[----:B-1----:R-:W-:-:S04]  /*0430*/  IMAD.WIDE R18, R21, 0x8, R10 ;  /* 0x0000000815127825 */ /* 0x002fc800078e020a */
[----:B------:R-:W-:Y:S01]  /*0440*/  IMAD.WIDE R14, R20, 0x8, R12 ;  /* 0x00000008140e7825 */ /* 0x000fe200078e020c */
[----:B--2---:R0:W-:Y:S05]  /*0450*/  STG.E.64 desc[UR4][R18.64], R16 ;  /* 0x0000001012007986 */ /* 0x0041ea000c101b04 */
[----:B------:R-:W2:Y:S01]  /*0460*/  LDG.E.64 R14, desc[UR4][R14.64] ;  /* 0x000000040e0e7981 */ /* 0x000ea2000c1e1b00 */
[----:B0-----:R-:W-:-:S04]  /*0470*/  IMAD.WIDE R18, R0, 0x8, R18 ;  /* 0x0000000800127825 */ /* 0x001fc800078e0212 */
[----:B------:R-:W-:Y:S01]  /*0480*/  IMAD.WIDE R16, R22, 0x8, R12 ;  /* 0x0000000816107825 */ /* 0x000fe200078e020c */
[----:B--2---:R0:W-:Y:S05]  /*0490*/  STG.E.64 desc[UR4][R18.64], R14 ;  /* 0x0000000e12007986 */ /* 0x0041ea000c101b04 */
[----:B------:R-:W2:Y:S01]  /*04a0*/  LDG.E.64 R16, desc[UR4][R16.64] ;  /* 0x0000000410107981 */ /* 0x000ea2000c1e1b00 */
[----:B0-----:R-:W-:-:S04]  /*04b0*/  IMAD.WIDE R18, R0, 0x8, R18 ;  /* 0x0000000800127825 */ /* 0x001fc800078e0212 */
[----:B------:R-:W-:Y:S01]  /*04c0*/  IMAD.WIDE R14, R24, 0x8, R12 ;  /* 0x00000008180e7825 */ /* 0x000fe200078e020c */
[----:B--2---:R0:W-:Y:S05]  /*04d0*/  STG.E.64 desc[UR4][R18.64], R16 ;  /* 0x0000001012007986 */ /* 0x0041ea000c101b04 */
[----:B------:R-:W2:Y:S01]  /*04e0*/  LDG.E.64 R14, desc[UR4][R14.64] ;  /* 0x000000040e0e7981 */ /* 0x000ea2000c1e1b00 */
[----:B------:R-:W-:Y:S01]  /*04f0*/  LEA R25, R8, R25, 0x7 ;  /* 0x0000001908197211 */ /* 0x000fe200078e38ff */
[----:B0-----:R-:W-:-:S04]  /*0500*/  IMAD.WIDE R18, R0, 0x8, R18 ;  /* 0x0000000800127825 */ /* 0x001fc800078e0212 */
[----:B------:R-:W-:Y:S01]  /*0510*/  IMAD.WIDE R16, R25, 0x8, R12 ;  /* 0x0000000819107825 */ /* 0x000fe200078e020c */
[----:B--2---:R0:W-:Y:S04]  /*0520*/  STG.E.64 desc[UR4][R18.64], R14 ;  /* 0x0000000e12007986 */ /* 0x0041e8000c101b04 */
[----:B0-----:R0:W2:Y:S01]  /*0530*/  LDG.E.64 R14, desc[UR4][R16.64] ;  /* 0x00000004100e7981 */ /* 0x0010a2000c1e1b00 */
[----:B------:R-:W-:Y:S01]  /*0540*/  IMAD R21, R0, 0x4, R21 ;  /* 0x0000000400157824 */ /* 0x000fe200078e0215 */
[----:B------:R-:W-:-:S05]  /*0550*/  LEA R20, R8, R20, 0x7 ;  /* 0x0000001408147211 */ /* 0x000fca00078e38ff */
[----:B------:R-:W-:-:S04]  /*0560*/  IMAD.WIDE R18, R20, 0x8, R12 ;  /* 0x0000000814127825 */ /* 0x000fc800078e020c */
[----:B0-----:R-:W-:-:S05]  /*0570*/  IMAD.WIDE R16, R21, 0x8, R10 ;  /* 0x0000000815107825 */ /* 0x001fca00078e020a */
[----:B--2---:R0:W-:Y:S04]  /*0580*/  STG.E.64 desc[UR4][R16.64], R14 ;  /* 0x0000000e10007986 */ /* 0x0041e8000c101b04 */
[----:B0-----:R0:W2:Y:S01]  /*0590*/  LDG.E.64 R14, desc[UR4][R18.64] ;  /* 0x00000004120e7981 */ /* 0x0010a2000c1e1b00 */
[----:B------:R-:W-:Y:S01]  /*05a0*/  LEA R22, R8, R22, 0x7 ;  /* 0x0000001608167211 */ /* 0x000fe200078e38ff */
[----:B------:R-:W-:-:S04]  /*05b0*/  IMAD.WIDE R16, R0, 0x8, R16 ;  /* 0x0000000800107825 */ /* 0x000fc800078e0210 */
[----:B0-----:R-:W-:Y:S01]  /*05c0*/  IMAD.WIDE R18, R22, 0x8, R12 ;  /* 0x0000000816127825 */ /* 0x001fe200078e020c */
        /* <DEDUP_REMOVED lines=10> */
[----:B--2---:R0:W-:Y:S05]  /*0670*/  STG.E.64 desc[UR4][R16.64], R14 ;  /* 0x0000000e10007986 */ /* 0x0041ea000c101b04 */
[----:B------:R-:W2:Y:S01]  /*0680*/  LDG.E.64 R18, desc[UR4][R18.64] ;  /* 0x0000000412127981 */ /* 0x000ea2000c1e1b00 */
[----:B------:R-:W-:Y:S01]  /*0690*/  LEA R21, R0, R21, 0x2 ;  /* 0x0000001500157211 */ /* 0x000fe200078e10ff */
[----:B------:R-:W-:-:S04]  /*06a0*/  IMAD R20, R8, 0x80, R20 ;  /* 0x0000008008147824 */ /* 0x000fc800078e0214 */
[----:B0-----:R-:W-:-:S04]  /*06b0*/  IMAD.WIDE R14, R21, 0x8, R10 ;  /* 0x00000008150e7825 */ /* 0x001fc800078e020a */
[----:B------:R-:W-:Y:S01]  /*06c0*/  IMAD.WIDE R16, R20, 0x8, R12 ;  /* 0x0000000814107825 */ /* 0x000fe200078e020c */
[----:B--2---:R0:W-:Y:S05]  /*06d0*/  STG.E.64 desc[UR4][R14.64], R18 ;  /* 0x000000120e007986 */ /* 0x0041ea000c101b04 */
[----:B------:R-:W2:Y:S01]  /*06e0*/  LDG.E.64 R16, desc[UR4][R16.64] ;  /* 0x0000000410107981 */ /* 0x000ea2000c1e1b00 */
[----:B------:R-:W-:Y:S01]  /*06f0*/  LEA R22, R8, R22, 0x7 ;  /* 0x0000001608167211 */ /* 0x000fe200078e38ff */
        /* <DEDUP_REMOVED lines=14> */
[----:B------:R-:W-:Y:S02]  /*07e0*/  LEA R21, R0, R21, 0x2 ;  /* 0x0000001500157211 */ /* 0x000fe400078e10ff */
[----:B------:R-:W-:-:S03]  /*07f0*/  LEA R20, R8, R20, 0x7 ;  /* 0x0000001408147211 */ /* 0x000fc600078e38ff */
[----:B0-----:R-:W-:-:S04]  /*0800*/  IMAD.WIDE R14, R21, 0x8, R10 ;  /* 0x00000008150e7825 */ /* 0x001fc800078e020a */
[----:B------:R-:W-:Y:S01]  /*0810*/  IMAD.WIDE R16, R20, 0x8, R12 ;  /* 0x0000000814107825 */ /* 0x000fe200078e020c */
[----:B--2---:R0:W-:Y:S05]  /*0820*/  STG.E.64 desc[UR4][R14.64], R18 ;  /* 0x000000120e007986 */ /* 0x0041ea000c101b04 */
[----:B------:R-:W2:Y:S01]  /*0830*/  LDG.E.64 R16, desc[UR4][R16.64] ;  /* 0x0000000410107981 */ /* 0x000ea2000c1e1b00 */
[----:B------:R-:W-:Y:S02]  /*0840*/  IMAD R22, R8, 0x80, R22 ;  /* 0x0000008008167824 */ /* 0x000fe400078e0216 */
[----:B0-----:R-:W-:-:S04]  /*0850*/  IMAD.WIDE R14, R0, 0x8, R14 ;  /* 0x00000008000e7825 */ /* 0x001fc800078e020e */
[----:B------:R-:W-:Y:S01]  /*0860*/  IMAD.WIDE R18, R22, 0x8, R12 ;  /* 0x0000000816127825 */ /* 0x000fe200078e020c */
[----:B--2---:R0:W-:Y:S05]  /*0870*/  STG.E.64 desc[UR4][R14.64], R16 ;  /* 0x000000100e007986 */ /* 0x0041ea000c101b04 */
[----:B------:R-:W2:Y:S01]  /*0880*/  LDG.E.64 R18, desc[UR4][R18.64] ;  /* 0x0000000412127981 */ /* 0x000ea2000c1e1b00 */
[----:B------:R-:W-:Y:S01]  /*0890*/  LEA R24, R8, R24, 0x7 ;  /* 0x0000001808187211 */ /* 0x000fe200078e38ff */
[----:B0-----:R-:W-:-:S04]  /*08a0*/  IMAD.WIDE R14, R0, 0x8, R14 ;  /* 0x00000008000e7825 */ /* 0x001fc800078e020e */
[----:B------:R-:W-:Y:S01]  /*08b0*/  IMAD.WIDE R16, R24, 0x8, R12 ;  /* 0x0000000818107825 */ /* 0x000fe200078e020c */
[----:B------:R-:W-:Y:S01]  /*08c0*/  IADD3 R9, PT, PT, R9, 0x10, RZ ;  /* 0x0000001009097810 */ /* 0x000fe20007ffe0ff */
[----:B--2---:R0:W-:Y:S04]  /*08d0*/  STG.E.64 desc[UR4][R14.64], R18 ;  /* 0x000000120e007986 */ /* 0x0041e8000c101b04 */
[----:B------:R-:W2:Y:S01]  /*08e0*/  LDG.E.64 R16, desc[UR4][R16.64] ;  /* 0x0000000410107981 */ /* 0x000ea2000c1e1b00 */
[----:B------:R-:W-:Y:S02]  /*08f0*/  ISETP.GE.AND P1, PT, R9, -0xc, PT ;  /* 0xfffffff40900780c */ /* 0x000fe40003f26270 */
[----:B------:R-:W-:Y:S02]  /*0900*/  LEA R23, R0, R23, 0x2 ;  /* 0x0000001700177211 */ /* 0x000fe400078e10ff */
[----:B------:R-:W-:-:S02]  /*0910*/  LEA R25, R8, R25, 0x7 ;  /* 0x0000001908197211 */ /* 0x000fc400078e38ff */
[C---:B------:R-:W-:Y:S02]  /*0920*/  LEA R23, R0.reuse, R23, 0x2 ;  /* 0x0000001700177211 */ /* 0x040fe400078e10ff */
[C---:B------:R-:W-:Y:S01]  /*0930*/  LEA R21, R0.reuse, R21, 0x2 ;  /* 0x0000001500157211 */ /* 0x040fe200078e10ff */
[C---:B0-----:R-:W-:Y:S01]  /*0940*/  IMAD.WIDE R14, R0.reuse, 0x8, R14 ;  /* 0x00000008000e7825 */ /* 0x041fe200078e020e */
[----:B------:R-:W-:Y:S02]  /*0950*/  LEA R23, R0, R23, 0x2 ;  /* 0x0000001700177211 */ /* 0x000fe400078e10ff */
[C---:B------:R-:W-:Y:S02]  /*0960*/  LEA R20, R8.reuse, R20, 0x7 ;  /* 0x0000001408147211 */ /* 0x040fe400078e38ff */
[----:B------:R-:W-:Y:S01]  /*0970*/  LEA R22, R8, R22, 0x7 ;  /* 0x0000001608167211 */ /* 0x000fe200078e38ff */
[----:B------:R-:W-:Y:S01]  /*0980*/  IMAD R23, R0, 0x4, R23 ;  /* 0x0000000400177824 */ /* 0x000fe200078e0217 */
[----:B------:R-:W-:Y:S01]  /*0990*/  LEA R24, R8, R24, 0x7 ;  /* 0x0000001808187211 */ /* 0x000fe200078e38ff */
[----:B--2---:R2:W-:Y:S01]  /*09a0*/  STG.E.64 desc[UR4][R14.64], R16 ;  /* 0x000000100e007986 */ /* 0x0045e2000c101b04 */
[----:B------:R-:W-:Y:S05]  /*09b0*/  @!P1 BRA `(.L_x_17) ;  /* 0xfffffff800949947 */ /* 0x000fea000383ffff */
.L_x_16:
[----:B------:R-:W-:-:S05]  /*09c0*/  IMAD.MOV R10, RZ, RZ, -R9 ;  /* 0x000000ffff0a7224 */ /* 0x000fca00078e0a09 */
[----:B------:R-:W-:-:S13]  /*09d0*/  ISETP.GT.AND P1, PT, R10, 0x4, PT ;  /* 0x000000040a00780c */ /* 0x000fda0003f24270 */
[----:B------:R-:W-:Y:S05]  /*09e0*/  @!P1 BRA `(.L_x_18) ;  /* 0x0000000000c09947 */ /* 0x000fea0003800000 */
[----:B------:R-:W0:Y:S08]  /*09f0*/  LDC.64 R10, c[0x0][0x380] ;  /* 0x0000e000ff0a7b82 */ /* 0x000e300000000a00 */
[----:B------:R-:W1:Y:S01]  /*0a00*/  LDC.64 R12, c[0x0][0x388] ;  /* 0x0000e200ff0c7b82 */ /* 0x000e620000000a00 */
[----:B0-----:R-:W-:-:S05]  /*0a10*/  IMAD.WIDE R26, R25, 0x8, R10 ;  /* 0x00000008191a7825 */ /* 0x001fca00078e020a */
[----:B--2---:R-:W2:Y:S01]  /*0a20*/  LDG.E.64 R14, desc[UR4][R26.64] ;  /* 0x000000041a0e7981 */ /* 0x004ea2000c1e1b00 */
[----:B------:R-:W-:-:S04]  /*0a30*/  IMAD.WIDE R18, R20, 0x8, R10 ;  /* 0x0000000814127825 */ /* 0x000fc800078e020a */
[----:B-1----:R-:W-:-:S05]  /*0a40*/  IMAD.WIDE R16, R21, 0x8, R12 ;  /* 0x0000000815107825 */ /* 0x002fca00078e020c */
[----:B--2---:R0:W-:Y:S04]  /*0a50*/  STG.E.64 desc[UR4][R16.64], R14 ;  /* 0x0000000e10007986 */ /* 0x0041e8000c101b04 */
        /* <DEDUP_REMOVED lines=25> */
[----:B------:R-:W-:-:S05]  /*0bf0*/  LEA R24, R8, R24, 0x7 ;  /* 0x0000001808187211 */ /* 0x000fca00078e38ff */
[----:B------:R-:W-:-:S04]  /*0c00*/  IMAD.WIDE R10, R24, 0x8, R10 ;  /* 0x00000008180a7825 */ /* 0x000fc800078e020a */
[----:B0-----:R-:W-:-:S05]  /*0c10*/  IMAD.WIDE R16, R0, 0x8, R16 ;  /* 0x0000000800107825 */ /* 0x001fca00078e0210 */
[----:B--2---:R0:W-:Y:S04]  /*0c20*/  STG.E.64 desc[UR4][R16.64], R14 ;  /* 0x0000000e10007986 */ /* 0x0041e8000c101b04 */
[----:B------:R-:W2:Y:S01]  /*0c30*/  LDG.E.64 R10, desc[UR4][R10.64] ;  /* 0x000000040a0a7981 */ /* 0x000ea2000c1e1b00 */
[----:B------:R-:W-:Y:S01]  /*0c40*/  IMAD R23, R0, 0x4, R23 ;  /* 0x0000000400177824 */ /* 0x000fe200078e0217 */
[----:B------:R-:W-:Y:S01]  /*0c50*/  PLOP3.LUT P0, PT, PT, PT, PT, 0x8, 0x80 ;  /* 0x000000000080781c */ /* 0x000fe20003f0e170 */
[----:B------:R-:W-:Y:S01]  /*0c60*/  IMAD R24, R8, 0x80, R24 ;  /* 0x0000008008187824 */ /* 0x000fe200078e0218 */
[----:B------:R-:W-:Y:S02]  /*0c70*/  IADD3 R9, PT, PT, R9, 0x8, RZ ;  /* 0x0000000809097810 */ /* 0x000fe40007ffe0ff */
[----:B------:R-:W-:-:S02]  /*0c80*/  LEA R23, R0, R23, 0x2 ;  /* 0x0000001700177211 */ /* 0x000fc400078e10ff */
[----:B------:R-:W-:Y:S01]  /*0c90*/  LEA R25, R8, R25, 0x7 ;  /* 0x0000001908197211 */ /* 0x000fe200078e38ff */
[----:B0-----:R-:W-:Y:S01]  /*0ca0*/  IMAD.WIDE R16, R0, 0x8, R16 ;  /* 0x0000000800107825 */ /* 0x001fe200078e0210 */
[C---:B------:R-:W-:Y:S02]  /*0cb0*/  LEA R20, R8.reuse, R20, 0x7 ;  /* 0x0000001408147211 */ /* 0x040fe400078e38ff */
[----:B------:R-:W-:Y:S02]  /*0cc0*/  LEA R22, R8, R22, 0x7 ;  /* 0x0000001608167211 */ /* 0x000fe400078e38ff */
[----:B------:R-:W-:Y:S01]  /*0cd0*/  LEA R21, R0, R21, 0x2 ;  /* 0x0000001500157211 */ /* 0x000fe200078e10ff */
[----:B--2---:R0:W-:Y:S06]  /*0ce0*/  STG.E.64 desc[UR4][R16.64], R10 ;  /* 0x0000000a10007986 */ /* 0x0041ec000c101b04 */
.L_x_18:
[----:B------:R-:W-:-:S13]  /*0cf0*/  ISETP.NE.OR P0, PT, R9, RZ, P0 ;  /* 0x000000ff0900720c */ /* 0x000fda0000705670 */
[----:B------:R-:W-:Y:S05]  /*0d00*/  @!P0 BRA `(.L_x_14) ;  /* 0x00000000006c8947 */ /* 0x000fea0003800000 */
.L_x_15:
[----:B-12---:R-:W0:Y:S08]  /*0d10*/  LDC.64 R14, c[0x0][0x380] ;  /* 0x0000e000ff0e7b82 */ /* 0x006e300000000a00 */
[----:B------:R-:W1:Y:S01]  /*0d20*/  LDC.64 R12, c[0x0][0x388] ;  /* 0x0000e200ff0c7b82 */ /* 0x000e620000000a00 */
[----:B0-----:R-:W-:-:S06]  /*0d30*/  IMAD.WIDE R10, R25, 0x8, R14 ;  /* 0x00000008190a7825 */ /* 0x001fcc00078e020e */
[----:B------:R-:W2:Y:S01]  /*0d40*/  LDG.E.64 R10, desc[UR4][R10.64] ;  /* 0x000000040a0a7981 */ /* 0x000ea2000c1e1b00 */
[----:B------:R-:W-:-:S04]  /*0d50*/  IMAD.WIDE R16, R20, 0x8, R14 ;  /* 0x0000000814107825 */ /* 0x000fc800078e020e */
[----:B-1----:R-:W-:-:S05]  /*0d60*/  IMAD.WIDE R12, R21, 0x8, R12 ;  /* 0x00000008150c7825 */ /* 0x002fca00078e020c */
[----:B--2---:R0:W-:Y:S04]  /*0d70*/  STG.E.64 desc[UR4][R12.64], R10 ;  /* 0x0000000a0c007986 */ /* 0x0041e8000c101b04 */
[----:B------:R-:W2:Y:S01]  /*0d80*/  LDG.E.64 R16, desc[UR4][R16.64] ;  /* 0x0000000410107981 */ /* 0x000ea2000c1e1b00 */
[----:B0-----:R-:W-:-:S04]  /*0d90*/  IMAD.WIDE R12, R0, 0x8, R12 ;  /* 0x00000008000c7825 */ /* 0x001fc800078e020c */
[--C-:B------:R-:W-:Y:S01]  /*0da0*/  IMAD.WIDE R10, R22, 0x8, R14.reuse ;  /* 0x00000008160a7825 */ /* 0x100fe200078e020e */
[----:B--2---:R0:W-:Y:S05]  /*0db0*/  STG.E.64 desc[UR4][R12.64], R16 ;  /* 0x000000100c007986 */ /* 0x0041ea000c101b04 */
[----:B------:R-:W2:Y:S01]  /*0dc0*/  LDG.E.64 R10, desc[UR4][R10.64] ;  /* 0x000000040a0a7981 */ /* 0x000ea2000c1e1b00 */
[----:B------:R-:W-:-:S04]  /*0dd0*/  IMAD.WIDE R14, R24, 0x8, R14 ;  /* 0x00000008180e7825 */ /* 0x000fc800078e020e */
[----:B0-----:R-:W-:Y:S01]  /*0de0*/  IMAD.WIDE R12, R0, 0x8, R12 ;  /* 0x00000008000c7825 */ /* 0x001fe200078e020c */
[----:B------:R-:W-:-:S04]  /*0df0*/  IADD3 R9, PT, PT, R9, 0x4, RZ ;  /* 0x0000000409097810 */ /* 0x000fc80007ffe0ff */
[----:B--2---:R0:W-:Y:S04]  /*0e00*/  STG.E.64 desc[UR4][R12.64], R10 ;  /* 0x0000000a0c007986 */ /* 0x0041e8000c101b04 */
[----:B------:R-:W2:Y:S01]  /*0e10*/  LDG.E.64 R14, desc[UR4][R14.64] ;  /* 0x000000040e0e7981 */ /* 0x000ea2000c1e1b00 */
[----:B------:R-:W-:Y:S01]  /*0e20*/  ISETP.NE.AND P0, PT, R9, RZ, PT ;  /* 0x000000ff0900720c */ /* 0x000fe20003f05270 */
[----:B------:R-:W-:Y:S01]  /*0e30*/  IMAD R24, R8, 0x80, R24 ;  /* 0x0000008008187824 */ /* 0x000fe200078e0218 */
[----:B------:R-:W-:Y:S02]  /*0e40*/  LEA R23, R0, R23, 0x2 ;  /* 0x0000001700177211 */ /* 0x000fe400078e10ff */
[C---:B------:R-:W-:Y:S02]  /*0e50*/  LEA R20, R8.reuse, R20, 0x7 ;  /* 0x0000001408147211 */ /* 0x040fe400078e38ff */
[----:B------:R-:W-:-:S02]  /*0e60*/  LEA R22, R8, R22, 0x7 ;  /* 0x0000001608167211 */ /* 0x000fc400078e38ff */
[----:B------:R-:W-:Y:S01]  /*0e70*/  LEA R25, R8, R25, 0x7 ;  /* 0x0000001908197211 */ /* 0x000fe200078e38ff */
[C---:B0-----:R-:W-:Y:S01]  /*0e80*/  IMAD.WIDE R12, R0.reuse, 0x8, R12 ;  /* 0x00000008000c7825 */ /* 0x041fe200078e020c */
[----:B------:R-:W-:-:S04]  /*0e90*/  LEA R21, R0, R21, 0x2 ;  /* 0x0000001500157211 */ /* 0x000fc800078e10ff */
[----:B--2---:R1:W-:Y:S01]  /*0ea0*/  STG.E.64 desc[UR4][R12.64], R14 ;  /* 0x0000000e0c007986 */ /* 0x0043e2000c101b04 */
[----:B------:R-:W-:Y:S05]  /*0eb0*/  @P0 BRA `(.L_x_15) ;  /* 0xfffffffc00940947 */ /* 0x000fea000383ffff */
.L_x_14:
[----:B------:R-:W-:-:S13]  /*0ec0*/  ISETP.NE.AND P0, PT, R7, RZ, PT ;  /* 0x000000ff0700720c */ /* 0x000fda0003f05270 */
[----:B------:R-:W-:Y:S05]  /*0ed0*/  @!P0 EXIT ;  /* 0x000000000000894d */ /* 0x000fea0003800000 */
[----:B------:R-:W3:Y:S01]  /*0ee0*/  LDC.64 R8, c[0x0][0x380] ;  /* 0x0000e000ff087b82 */ /* 0x000ee20000000a00 */
[----:B----4-:R-:W-:Y:S02]  /*0ef0*/  IADD3 R5, PT, PT, R5, R23, RZ ;  /* 0x0000001705057210 */ /* 0x010fe40007ffe0ff */
[----:B------:R-:W-:Y:S02]  /*0f00*/  IADD3 R7, PT, PT, -R7, RZ, RZ ;  /* 0x000000ff07077210 */ /* 0x000fe40007ffe1ff */
[----:B------:R-:W-:-:S03]  /*0f10*/  LEA R5, R4, R5, 0x5 ;  /* 0x0000000504057211 */ /* 0x000fc600078e28ff */
[----:B0-----:R-:W0:Y:S02]  /*0f20*/  LDC.64 R10, c[0x0][0x388] ;  /* 0x0000e200ff0a7b82 */ /* 0x001e240000000a00 */
[----:B------:R-:W-:Y:S02]  /*0f30*/  IMAD R4, R5, UR6, RZ ;  /* 0x0000000605047c24 */ /* 0x000fe4000f8e02ff */
[----:B-1----:R-:W-:Y:S02]  /*0f40*/  IMAD R13, R6, 0x20, R5 ;  /* 0x00000020060d7824 */ /* 0x002fe400078e0205 */
[----:B------:R-:W-:Y:S01]  /*0f50*/  IMAD R6, R0, UR6, RZ ;  /* 0x0000000600067c24 */ /* 0x000fe2000f8e02ff */
[----:B------:R-:W-:-:S04]  /*0f60*/  LEA R3, R4, R3, 0x5 ;  /* 0x0000000304037211 */ /* 0x000fc800078e28ff */
[----:B--2---:R-:W-:-:S07]  /*0f70*/  LEA R15, R2, R3, 0x5 ;  /* 0x00000003020f7211 */ /* 0x004fce00078e28ff */
.L_x_19:
[----:B-1-3--:R-:W-:-:S06]  /*0f80*/  IMAD.WIDE R4, R15, 0x8, R8 ;  /* 0x000000080f047825 */ /* 0x00afcc00078e0208 */
[----:B------:R-:W2:Y:S01]  /*0f90*/  LDG.E.64 R4, desc[UR4][R4.64] ;  /* 0x0000000404047981 */ /* 0x000ea2000c1e1b00 */
[----:B------:R-:W-:Y:S01]  /*0fa0*/  IADD3 R7, PT, PT, R7, 0x1, RZ ;  /* 0x0000000107077810 */ /* 0x000fe20007ffe0ff */
[C---:B0-----:R-:W-:Y:S01]  /*0fb0*/  IMAD.WIDE R2, R13.reuse, 0x8, R10 ;  /* 0x000000080d027825 */ /* 0x041fe200078e020a */
[----:B------:R-:W-:Y:S02]  /*0fc0*/  IADD3 R13, PT, PT, R13, R0, RZ ;  /* 0x000000000d0d7210 */ /* 0x000fe40007ffe0ff */
[----:B------:R-:W-:Y:S02]  /*0fd0*/  ISETP.NE.AND P0, PT, R7, RZ, PT ;  /* 0x000000ff0700720c */ /* 0x000fe40003f05270 */
[----:B------:R-:W-:Y:S01]  /*0fe0*/  LEA R15, R6, R15, 0x5 ;  /* 0x0000000f060f7211 */ /* 0x000fe200078e28ff */
[----:B--2---:R1:W-:Y:S10]  /*0ff0*/  STG.E.64 desc[UR4][R2.64], R4 ;  /* 0x0000000402007986 */ /* 0x0043f4000c101b04 */
[----:B------:R-:W-:Y:S05]  /*1000*/  @P0 BRA `(.L_x_19) ;  /* 0xfffffffc00dc0947 */ /* 0x000fea000383ffff */
[----:B------:R-:W-:Y:S05]  /*1010*/  EXIT ;  /* 0x000000000000794d */ /* 0x000fea0003800000 */
.L_x_20:
        /* <DEDUP_REMOVED lines=14> */
.L_x_22:


//--------------------- .nv.shared._Z11gpuOptTransPdS_ii --------------------------
	.section	.nv.shared._Z11gpuOptTransPdS_ii,"aw",@nobits
	.sectionflags	@""
	.align	8
.nv.shared._Z11gpuOptTransPdS_ii:
	.zero		9216


//--------------------- .nv.shared.reserved.0     --------------------------
	.section	.nv.shared.reserved.0,"aw",@nobits
	.weak		__nv_reservedSMEM_offset_0_alias
	.size		__nv_reservedSMEM_offset_0_alias, 0, 64
	.other		__nv_reservedSMEM_offset_0_alias,@"STO_CUDA_RESERVED_SHARED STV_DEFAULT"
__nv_reservedSMEM_offset_0_alias:
	.zero		0
	.zero		64


//--------------------- .nv.constant0._Z11gpuOptTransPdS_ii --------------------------
	.section	.nv.constant0._Z11gpuOptTransPdS_ii,"a",@progbits
	.sectionflags	@""
	.align	4
.nv.constant0._Z11gpuOptTransPdS_ii:
	.zero		920


//--------------------- .nv.constant0._Z13gpuNaiveTransPdS_ii --------------------------
	.section	.nv.constant0._Z13gpuNaiveTransPdS_ii,"a",@progbits
	.sectionflags	@""
	.align	4
.nv.constant0._Z13gpuNaiveTransPdS_ii:
	.zero		920


//--------------------- SYMBOLS --------------------------

	.type		.nv.reservedSmem.offset0,@object
	.size		.nv.reservedSmem.offset0,0x4
	.type		.nv.reservedSmem.cap,@object
	.size		.nv.reservedSmem.cap,0x4
